	.target	sm_90a

	.elftype	@"ET_EXEC"


//--------------------- .note.nv.tkinfo           --------------------------
	.section	.note.nv.tkinfo,"",@"SHT_NOTE"
	.sectionflags	@"SHF_NOTE_NV_TKINFO"
	.tkinfo
        /*0018*/ 	.word	0x00000002
        /*0030*/ 	.string	""
        /*0030*/ 	.string	"ptxas"
        /*0030*/ 	.string	"Cuda compilation tools, release 13.0, V13.0.88"
        /*0030*/ 	.string	"Build cuda_13.0.r13.0/compiler.36424714_0"
        /*0030*/ 	.string	"-arch sm_90a -m 64 "



//--------------------- .note.nv.cuinfo           --------------------------
	.section	.note.nv.cuinfo,"",@"SHT_NOTE"
	.sectionflags	@"SHF_NOTE_NV_CUINFO"
        /*0018*/ 	.short	0x0002
        /*001a*/ 	.short	0x005a
        /*001c*/ 	.short	0x0082
	.zero		2


//--------------------- .nv.info                  --------------------------
	.section	.nv.info,"",@"SHT_CUDA_INFO"
	.align	4


	//----- nvinfo : EIATTR_REGCOUNT
	.align		4
        /*0000*/ 	.byte	0x04, 0x2f
        /*0002*/ 	.short	(.L_15 - .L_14)
	.align		4
.L_14:
        /*0004*/ 	.word	index@(_ZN7cutlass13device_kernelINS_4gemm6kernel13GemmUniversalIN4cute5tupleIJiiiiEEENS1_10collective13CollectiveMmaINS1_34MainloopSm90TmaGmmaWarpSpecializedILi5ENS5_IJNS4_1CILi1EEESB_SB_EEENS1_35KernelTmaWarpSpecializedCooperativeEEENS5_IJNSA_ILi256EEENSA_ILi64EEENSA_ILi128EEEEEENS_6half_tENS5_IJlSB_lEEESJ_SK_NS4_8TiledMMAINS4_8MMA_AtomIJNS4_4SM904GMMA25MMA_64x64x16_F32F16F16_SSILNSO_5MajorE0ELSQ_0ELNSO_7ScaleInE1ELSR_1EEEEEENS4_6LayoutINS5_IJNSA_ILi2EEESB_SB_EEENS5_IJSB_NSA_ILi0EEESX_EEEEENS5_IJNS4_10UnderscoreES10_S10_EEEEENS4_13SM90_TMA_LOADENS4_14ComposedLayoutINS4_7SwizzleILi3ELi4ELi3EEENS4_18smem_ptr_flag_bitsILi16EEENSU_INS5_IJNSA_ILi8EEESG_EEENS5_IJSG_SB_EEEEEEEvNS4_8identityES13_S1D_vS1E_EENS_8epilogue10collective6detail29Sm90TmaWarpSpecializedAdapterINS1H_15DefaultEpilogueISJ_SK_SK_NS1G_6thread17LinearCombinationISJ_Li1EffLNS1L_9ScaleType4KindE0ELNS_15FloatRoundStyleE2ESJ_EENS1_15EpilogueDefaultEEEEEvvEEEEvNT_6ParamsE)
        /*0008*/ 	.word	0x000000a8


	//----- nvinfo : EIATTR_FRAME_SIZE
	.align		4
.L_15:
        /*000c*/ 	.byte	0x04, 0x11
        /*000e*/ 	.short	(.L_17 - .L_16)
	.align		4
.L_16:
        /*0010*/ 	.word	index@(_ZN7cutlass13device_kernelINS_4gemm6kernel13GemmUniversalIN4cute5tupleIJiiiiEEENS1_10collective13CollectiveMmaINS1_34MainloopSm90TmaGmmaWarpSpecializedILi5ENS5_IJNS4_1CILi1EEESB_SB_EEENS1_35KernelTmaWarpSpecializedCooperativeEEENS5_IJNSA_ILi256EEENSA_ILi64EEENSA_ILi128EEEEEENS_6half_tENS5_IJlSB_lEEESJ_SK_NS4_8TiledMMAINS4_8MMA_AtomIJNS4_4SM904GMMA25MMA_64x64x16_F32F16F16_SSILNSO_5MajorE0ELSQ_0ELNSO_7ScaleInE1ELSR_1EEEEEENS4_6LayoutINS5_IJNSA_ILi2EEESB_SB_EEENS5_IJSB_NSA_ILi0EEESX_EEEEENS5_IJNS4_10UnderscoreES10_S10_EEEEENS4_13SM90_TMA_LOADENS4_14ComposedLayoutINS4_7SwizzleILi3ELi4ELi3EEENS4_18smem_ptr_flag_bitsILi16EEENSU_INS5_IJNSA_ILi8EEESG_EEENS5_IJSG_SB_EEEEEEEvNS4_8identityES13_S1D_vS1E_EENS_8epilogue10collective6detail29Sm90TmaWarpSpecializedAdapterINS1H_15DefaultEpilogueISJ_SK_SK_NS1G_6thread17LinearCombinationISJ_Li1EffLNS1L_9ScaleType4KindE0ELNS_15FloatRoundStyleE2ESJ_EENS1_15EpilogueDefaultEEEEEvvEEEEvNT_6ParamsE)
        /*0014*/ 	.word	0x00000000


	//----- nvinfo : EIATTR_MIN_STACK_SIZE
	.align		4
.L_17:
        /*0018*/ 	.byte	0x04, 0x12
        /*001a*/ 	.short	(.L_19 - .L_18)
	.align		4
.L_18:
        /*001c*/ 	.word	index@(_ZN7cutlass13device_kernelINS_4gemm6kernel13GemmUniversalIN4cute5tupleIJiiiiEEENS1_10collective13CollectiveMmaINS1_34MainloopSm90TmaGmmaWarpSpecializedILi5ENS5_IJNS4_1CILi1EEESB_SB_EEENS1_35KernelTmaWarpSpecializedCooperativeEEENS5_IJNSA_ILi256EEENSA_ILi64EEENSA_ILi128EEEEEENS_6half_tENS5_IJlSB_lEEESJ_SK_NS4_8TiledMMAINS4_8MMA_AtomIJNS4_4SM904GMMA25MMA_64x64x16_F32F16F16_SSILNSO_5MajorE0ELSQ_0ELNSO_7ScaleInE1ELSR_1EEEEEENS4_6LayoutINS5_IJNSA_ILi2EEESB_SB_EEENS5_IJSB_NSA_ILi0EEESX_EEEEENS5_IJNS4_10UnderscoreES10_S10_EEEEENS4_13SM90_TMA_LOADENS4_14ComposedLayoutINS4_7SwizzleILi3ELi4ELi3EEENS4_18smem_ptr_flag_bitsILi16EEENSU_INS5_IJNSA_ILi8EEESG_EEENS5_IJSG_SB_EEEEEEEvNS4_8identityES13_S1D_vS1E_EENS_8epilogue10collective6detail29Sm90TmaWarpSpecializedAdapterINS1H_15DefaultEpilogueISJ_SK_SK_NS1G_6thread17LinearCombinationISJ_Li1EffLNS1L_9ScaleType4KindE0ELNS_15FloatRoundStyleE2ESJ_EENS1_15EpilogueDefaultEEEEEvvEEEEvNT_6ParamsE)
        /*0020*/ 	.word	0x00000000
.L_19:


//--------------------- .nv.compat                --------------------------
	.section	.nv.compat,"",@"SHT_CUDA_COMPAT_INFO"
	.align	4
        /*0000*/ 	.byte	0x02, 0x09, 0x01, 0x00, 0x02, 0x02, 0x04, 0x00, 0x02, 0x05, 0x05, 0x00, 0x03, 0x07, 0x01, 0x01
        /*0010*/ 	.byte	0x02, 0x03, 0x01, 0x00, 0x02, 0x06, 0x01, 0x00, 0x04, 0x0b, 0x08, 0x00, 0x00, 0x00, 0x00, 0x00
        /*0020*/ 	.byte	0x00, 0x00, 0x00, 0x00


//--------------------- .nv.info._ZN7cutlass13device_kernelINS_4gemm6kernel13GemmUniversalIN4cute5tupleIJiiiiEEENS1_10collective13CollectiveMmaINS1_34MainloopSm90TmaGmmaWarpSpecializedILi5ENS5_IJNS4_1CILi1EEESB_SB_EEENS1_35KernelTmaWarpSpecializedCooperativeEEENS5_IJNSA_ILi256EEENSA_ILi64EEENSA_ILi128EEEEEENS_6half_tENS5_IJlSB_lEEESJ_SK_NS4_8TiledMMAINS4_8MMA_AtomIJNS4_4SM904GMMA25MMA_64x64x16_F32F16F16_SSILNSO_5MajorE0ELSQ_0ELNSO_7ScaleInE1ELSR_1EEEEEENS4_6LayoutINS5_IJNSA_ILi2EEESB_SB_EEENS5_IJSB_NSA_ILi0EEESX_EEEEENS5_IJNS4_10UnderscoreES10_S10_EEEEENS4_13SM90_TMA_LOADENS4_14ComposedLayoutINS4_7SwizzleILi3ELi4ELi3EEENS4_18smem_ptr_flag_bitsILi16EEENSU_INS5_IJNSA_ILi8EEESG_EEENS5_IJSG_SB_EEEEEEEvNS4_8identityES13_S1D_vS1E_EENS_8epilogue10collective6detail29Sm90TmaWarpSpecializedAdapterINS1H_15DefaultEpilogueISJ_SK_SK_NS1G_6thread17LinearCombinationISJ_Li1EffLNS1L_9ScaleType4KindE0ELNS_15FloatRoundStyleE2ESJ_EENS1_15EpilogueDefaultEEEEEvvEEEEvNT_6ParamsE --------------------------
	.section	.nv.info._ZN7cutlass13device_kernelINS_4gemm6kernel13GemmUniversalIN4cute5tupleIJiiiiEEENS1_10collective13CollectiveMmaINS1_34MainloopSm90TmaGmmaWarpSpecializedILi5ENS5_IJNS4_1CILi1EEESB_SB_EEENS1_35KernelTmaWarpSpecializedCooperativeEEENS5_IJNSA_ILi256EEENSA_ILi64EEENSA_ILi128EEEEEENS_6half_tENS5_IJlSB_lEEESJ_SK_NS4_8TiledMMAINS4_8MMA_AtomIJNS4_4SM904GMMA25MMA_64x64x16_F32F16F16_SSILNSO_5MajorE0ELSQ_0ELNSO_7ScaleInE1ELSR_1EEEEEENS4_6LayoutINS5_IJNSA_ILi2EEESB_SB_EEENS5_IJSB_NSA_ILi0EEESX_EEEEENS5_IJNS4_10UnderscoreES10_S10_EEEEENS4_13SM90_TMA_LOADENS4_14ComposedLayoutINS4_7SwizzleILi3ELi4ELi3EEENS4_18smem_ptr_flag_bitsILi16EEENSU_INS5_IJNSA_ILi8EEESG_EEENS5_IJSG_SB_EEEEEEEvNS4_8identityES13_S1D_vS1E_EENS_8epilogue10collective6detail29Sm90TmaWarpSpecializedAdapterINS1H_15DefaultEpilogueISJ_SK_SK_NS1G_6thread17LinearCombinationISJ_Li1EffLNS1L_9ScaleType4KindE0ELNS_15FloatRoundStyleE2ESJ_EENS1_15EpilogueDefaultEEEEEvvEEEEvNT_6ParamsE,"",@"SHT_CUDA_INFO"
	.sectionflags	@""
	.align	4


	//----- nvinfo : EIATTR_CUDA_API_VERSION
	.align		4
        /*0000*/ 	.byte	0x04, 0x37
        /*0002*/ 	.short	(.L_21 - .L_20)
.L_20:
        /*0004*/ 	.word	0x00000082


	//----- nvinfo : EIATTR_KPARAM_INFO
	.align		4
.L_21:
        /*0008*/ 	.byte	0x04, 0x17
        /*000a*/ 	.short	(.L_23 - .L_22)
.L_22:
        /*000c*/ 	.word	0x00000000
        /*0010*/ 	.short	0x0000
        /*0012*/ 	.short	0x0070
        /*0014*/ 	.byte	0x00, 0xf0, 0x01, 0x10


	//----- nvinfo : EIATTR_SPARSE_MMA_MASK
	.align		4
.L_23:
        /*0018*/ 	.byte	0x03, 0x50
        /*001a*/ 	.short	0x0000


	//----- nvinfo : EIATTR_MAXREG_COUNT
	.align		4
        /*001c*/ 	.byte	0x03, 0x1b
        /*001e*/ 	.short	0x00a8


	//----- nvinfo : EIATTR_NUM_BARRIERS
	.align		4
        /*0020*/ 	.byte	0x02, 0x4c
        /*0022*/ 	.byte	0x01
	.zero		1


	//----- nvinfo : EIATTR_EXTERNS
	.align		4
        /*0024*/ 	.byte	0x04, 0x0f
        /*0026*/ 	.short	(.L_25 - .L_24)


	//   ....[0]....
	.align		4
.L_24:
        /*0028*/ 	.word	index@(__assertfail)


	//----- nvinfo : EIATTR_MERCURY_ISA_VERSION
	.align		4
.L_25:
        /*002c*/ 	.byte	0x03, 0x5f
        /*002e*/ 	.short	0x0101


	//----- nvinfo : EIATTR_INT_WARP_WIDE_INSTR_OFFSETS
	.align		4
        /*0030*/ 	.byte	0x04, 0x31
        /*0032*/ 	.short	(.L_27 - .L_26)


	//   ....[0]....
.L_26:
        /*0034*/ 	.word	0x000003a0


	//   ....[1]....
        /*0038*/ 	.word	0x000003b0


	//   ....[2]....
        /*003c*/ 	.word	0x000004f0


	//----- nvinfo : EIATTR_COOP_GROUP_MASK_REGIDS
	.align		4
.L_27:
        /*0040*/ 	.byte	0x04, 0x29
        /*0042*/ 	.short	(.L_29 - .L_28)


	//   ....[0]....
.L_28:
        /*0044*/ 	.word	0xffffffff


	//   ....[1]....
        /*0048*/ 	.word	0xffffffff


	//   ....[2]....
        /*004c*/ 	.word	0xffffffff


	//   ....[3]....
        /*0050*/ 	.word	0xffffffff


	//   ....[4]....
        /*0054*/ 	.word	0xffffffff


	//----- nvinfo : EIATTR_COOP_GROUP_INSTR_OFFSETS
	.align		4
.L_29:
        /*0058*/ 	.byte	0x04, 0x28
        /*005a*/ 	.short	(.L_31 - .L_30)


	//   ....[0]....
.L_30:
        /*005c*/ 	.word	0x00000060


	//   ....[1]....
        /*0060*/ 	.word	0x00000070


	//   ....[2]....
        /*0064*/ 	.word	0x00000130


	//   ....[3]....
        /*0068*/ 	.word	0x000002e0


	//   ....[4]....
        /*006c*/ 	.word	0x00001220


	//----- nvinfo : EIATTR_REG_RECONFIG
	.align		4
.L_31:
        /*0070*/ 	.byte	0x01, 0x54
	.zero		2


	//----- nvinfo : EIATTR_SYSCALL_OFFSETS
	.align		4
        /*0074*/ 	.byte	0x04, 0x46
        /*0076*/ 	.short	(.L_33 - .L_32)


	//   ....[0]....
.L_32:
        /*0078*/ 	.word	0x00001410


	//----- nvinfo : EIATTR_MBARRIER_INSTR_OFFSETS
	.align		4
.L_33:
        /*007c*/ 	.byte	0x04, 0x39
        /*007e*/ 	.short	(.L_35 - .L_34)


	//   ....[0]....
.L_34:
        /*0080*/ 	.word	0x00000230
        /*0084*/ 	.word	0x000000ff
        /*0088*/ 	.word	0x00000000
        /*008c*/ 	.short	0x0100
        /*008e*/ 	.byte	0x08
	.zero		1


	//   ....[1]....
        /*0090*/ 	.word	0x00000240
        /*0094*/ 	.word	0x000000ff
        /*0098*/ 	.word	0x00000028
        /*009c*/ 	.short	0x0100
        /*009e*/ 	.byte	0x08
	.zero		1


	//   ....[2]....
        /*00a0*/ 	.word	0x00000250
        /*00a4*/ 	.word	0x000000ff
        /*00a8*/ 	.word	0x00000008
        /*00ac*/ 	.short	0x0100
        /*00ae*/ 	.byte	0x08
	.zero		1


	//   ....[3]....
        /*00b0*/ 	.word	0x00000260
        /*00b4*/ 	.word	0x000000ff
        /*00b8*/ 	.word	0x00000030
        /*00bc*/ 	.short	0x0100
        /*00be*/ 	.byte	0x08
	.zero		1


	//   ....[4]....
        /*00c0*/ 	.word	0x00000270
        /*00c4*/ 	.word	0x000000ff
        /*00c8*/ 	.word	0x00000010
        /*00cc*/ 	.short	0x0100
        /*00ce*/ 	.byte	0x08
	.zero		1


	//   ....[5]....
        /*00d0*/ 	.word	0x00000280
        /*00d4*/ 	.word	0x000000ff
        /*00d8*/ 	.word	0x00000038
        /*00dc*/ 	.short	0x0100
        /*00de*/ 	.byte	0x08
	.zero		1


	//   ....[6]....
        /*00e0*/ 	.word	0x00000290
        /*00e4*/ 	.word	0x000000ff
        /*00e8*/ 	.word	0x00000018
        /*00ec*/ 	.short	0x0100
        /*00ee*/ 	.byte	0x08
	.zero		1


	//   ....[7]....
        /*00f0*/ 	.word	0x000002a0
        /*00f4*/ 	.word	0x000000ff
        /*00f8*/ 	.word	0x00000040
        /*00fc*/ 	.short	0x0100
        /*00fe*/ 	.byte	0x08
	.zero		1


	//   ....[8]....
        /*0100*/ 	.word	0x000002b0
        /*0104*/ 	.word	0x000000ff
        /*0108*/ 	.word	0x00000020
        /*010c*/ 	.short	0x0100
        /*010e*/ 	.byte	0x08
	.zero		1


	//   ....[9]....
        /*0110*/ 	.word	0x000002c0
        /*0114*/ 	.word	0x000000ff
        /*0118*/ 	.word	0x00000048
        /*011c*/ 	.short	0x0100
        /*011e*/ 	.byte	0x08
	.zero		1


	//   ....[10]....
        /*0120*/ 	.word	0x00000570
        /*0124*/ 	.word	0x000000ff
        /*0128*/ 	.word	0x00000060
        /*012c*/ 	.short	0x0100
        /*012e*/ 	.byte	0x08
	.zero		1


	//   ....[11]....
        /*0130*/ 	.word	0x000005f0
        /*0134*/ 	.word	0x000000ff
        /*0138*/ 	.word	0x00000068
        /*013c*/ 	.short	0x0100
        /*013e*/ 	.byte	0x08
	.zero		1


	//   ....[12]....
        /*0140*/ 	.word	0x00001490
        /*0144*/ 	.word	0x00000003
        /*0148*/ 	.word	0x00000000
        /*014c*/ 	.short	0x010a
        /*014e*/ 	.byte	0x3f
	.zero		1


	//   ....[13]....
        /*0150*/ 	.word	0x000014f0
        /*0154*/ 	.word	0x00000003
        /*0158*/ 	.word	0x00000000
        /*015c*/ 	.short	0x010a
        /*015e*/ 	.byte	0x3f
	.zero		1


	//   ....[14]....
        /*0160*/ 	.word	0x00001d20
        /*0164*/ 	.word	0x000000ff
        /*0168*/ 	.word	0x00000000
        /*016c*/ 	.short	0x010a
        /*016e*/ 	.byte	0x04
	.zero		1


	//   ....[15]....
        /*0170*/ 	.word	0x00001d60
        /*0174*/ 	.word	0x000000ff
        /*0178*/ 	.word	0x00000000
        /*017c*/ 	.short	0x010a
        /*017e*/ 	.byte	0x04
	.zero		1


	//   ....[16]....
        /*0180*/ 	.word	0x00002480
        /*0184*/ 	.word	0x000000ff
        /*0188*/ 	.word	0x00000000
        /*018c*/ 	.short	0x0101
        /*018e*/ 	.byte	0x0a
	.zero		1


	//   ....[17]....
        /*0190*/ 	.word	0x00002660
        /*0194*/ 	.word	0x000000ff
        /*0198*/ 	.word	0x00000000
        /*019c*/ 	.short	0x0101
        /*019e*/ 	.byte	0x06
	.zero		1


	//   ....[18]....
        /*01a0*/ 	.word	0x000083b0
        /*01a4*/ 	.word	0x0000000e
        /*01a8*/ 	.word	0x00000028
        /*01ac*/ 	.short	0x010a
        /*01ae*/ 	.byte	0x3f
	.zero		1


	//   ....[19]....
        /*01b0*/ 	.word	0x00008800
        /*01b4*/ 	.word	0x00000006
        /*01b8*/ 	.word	0x00000068
        /*01bc*/ 	.short	0x0101
        /*01be*/ 	.byte	0x3f
	.zero		1


	//   ....[20]....
        /*01c0*/ 	.word	0x00008f20
        /*01c4*/ 	.word	0x00000007
        /*01c8*/ 	.word	0x00000000
        /*01cc*/ 	.short	0x010a
        /*01ce*/ 	.byte	0x3f
	.zero		1


	//   ....[21]....
        /*01d0*/ 	.word	0x00008fa0
        /*01d4*/ 	.word	0x00000009
        /*01d8*/ 	.word	0x00000000
        /*01dc*/ 	.short	0x010a
        /*01de*/ 	.byte	0x3f
	.zero		1


	//   ....[22]....
        /*01e0*/ 	.word	0x00009030
        /*01e4*/ 	.word	0x00000006
        /*01e8*/ 	.word	0x00000000
        /*01ec*/ 	.short	0x010a
        /*01ee*/ 	.byte	0x3f
	.zero		1


	//   ....[23]....
        /*01f0*/ 	.word	0x000090c0
        /*01f4*/ 	.word	0x00000009
        /*01f8*/ 	.word	0x00000000
        /*01fc*/ 	.short	0x010a
        /*01fe*/ 	.byte	0x3f
	.zero		1


	//   ....[24]....
        /*0200*/ 	.word	0x00009150
        /*0204*/ 	.word	0x00000003
        /*0208*/ 	.word	0x00000000
        /*020c*/ 	.short	0x010a
        /*020e*/ 	.byte	0x3f
	.zero		1


	//   ....[25]....
        /*0210*/ 	.word	0x000091b0
        /*0214*/ 	.word	0x00000003
        /*0218*/ 	.word	0x00000000
        /*021c*/ 	.short	0x010a
        /*021e*/ 	.byte	0x3f
	.zero		1


	//   ....[26]....
        /*0220*/ 	.word	0x00009210
        /*0224*/ 	.word	0x00000004
        /*0228*/ 	.word	0x00000000
        /*022c*/ 	.short	0x010a
        /*022e*/ 	.byte	0x3f
	.zero		1


	//   ....[27]....
        /*0230*/ 	.word	0x000092e0
        /*0234*/ 	.word	0x0000000e
        /*0238*/ 	.word	0x00000028
        /*023c*/ 	.short	0x010a
        /*023e*/ 	.byte	0x3f
	.zero		1


	//   ....[28]....
        /*0240*/ 	.word	0x000093b0
        /*0244*/ 	.word	0x00000007
        /*0248*/ 	.word	0x00000000
        /*024c*/ 	.short	0x010a
        /*024e*/ 	.byte	0x3f
	.zero		1


	//   ....[29]....
        /*0250*/ 	.word	0x00009400
        /*0254*/ 	.word	0x00000009
        /*0258*/ 	.word	0x00000000
        /*025c*/ 	.short	0x010a
        /*025e*/ 	.byte	0x3f
	.zero		1


	//   ....[30]....
        /*0260*/ 	.word	0x00009450
        /*0264*/ 	.word	0x00000006
        /*0268*/ 	.word	0x00000000
        /*026c*/ 	.short	0x010a
        /*026e*/ 	.byte	0x3f
	.zero		1


	//   ....[31]....
        /*0270*/ 	.word	0x000094a0
        /*0274*/ 	.word	0x00000009
        /*0278*/ 	.word	0x00000000
        /*027c*/ 	.short	0x010a
        /*027e*/ 	.byte	0x3f
	.zero		1


	//----- nvinfo : EIATTR_NUM_MBARRIERS
	.align		4
.L_35:
        /*0280*/ 	.byte	0x03, 0x38
        /*0282*/ 	.short	0x000c


	//----- nvinfo : EIATTR_EXIT_INSTR_OFFSETS
	.align		4
        /*0284*/ 	.byte	0x04, 0x1c
        /*0286*/ 	.short	(.L_37 - .L_36)


	//   ....[0]....
.L_36:
        /*0288*/ 	.word	0x00000690


	//   ....[1]....
        /*028c*/ 	.word	0x00000f60


	//   ....[2]....
        /*0290*/ 	.word	0x00007a90


	//   ....[3]....
        /*0294*/ 	.word	0x000080c0


	//   ....[4]....
        /*0298*/ 	.word	0x000091a0


	//----- nvinfo : EIATTR_MAX_THREADS
	.align		4
.L_37:
        /*029c*/ 	.byte	0x04, 0x05
        /*029e*/ 	.short	(.L_39 - .L_38)
.L_38:
        /*02a0*/ 	.word	0x00000180
        /*02a4*/ 	.word	0x00000001
        /*02a8*/ 	.word	0x00000001


	//----- nvinfo : EIATTR_CRS_STACK_SIZE
	.align		4
.L_39:
        /*02ac*/ 	.byte	0x04, 0x1e
        /*02ae*/ 	.short	(.L_41 - .L_40)
.L_40:
        /*02b0*/ 	.word	0x00000000


	//----- nvinfo : EIATTR_CBANK_PARAM_SIZE
	.align		4
.L_41:
        /*02b4*/ 	.byte	0x03, 0x19
        /*02b6*/ 	.short	0x0470


	//----- nvinfo : EIATTR_PARAM_CBANK
	.align		4
        /*02b8*/ 	.byte	0x04, 0x0a
        /*02ba*/ 	.short	(.L_43 - .L_42)
	.align		4
.L_42:
        /*02bc*/ 	.word	index@(.nv.constant0._ZN7cutlass13device_kernelINS_4gemm6kernel13GemmUniversalIN4cute5tupleIJiiiiEEENS1_10collective13CollectiveMmaINS1_34MainloopSm90TmaGmmaWarpSpecializedILi5ENS5_IJNS4_1CILi1EEESB_SB_EEENS1_35KernelTmaWarpSpecializedCooperativeEEENS5_IJNSA_ILi256EEENSA_ILi64EEENSA_ILi128EEEEEENS_6half_tENS5_IJlSB_lEEESJ_SK_NS4_8TiledMMAINS4_8MMA_AtomIJNS4_4SM904GMMA25MMA_64x64x16_F32F16F16_SSILNSO_5MajorE0ELSQ_0ELNSO_7ScaleInE1ELSR_1EEEEEENS4_6LayoutINS5_IJNSA_ILi2EEESB_SB_EEENS5_IJSB_NSA_ILi0EEESX_EEEEENS5_IJNS4_10UnderscoreES10_S10_EEEEENS4_13SM90_TMA_LOADENS4_14ComposedLayoutINS4_7SwizzleILi3ELi4ELi3EEENS4_18smem_ptr_flag_bitsILi16EEENSU_INS5_IJNSA_ILi8EEESG_EEENS5_IJSG_SB_EEEEEEEvNS4_8identityES13_S1D_vS1E_EENS_8epilogue10collective6detail29Sm90TmaWarpSpecializedAdapterINS1H_15DefaultEpilogueISJ_SK_SK_NS1G_6thread17LinearCombinationISJ_Li1EffLNS1L_9ScaleType4KindE0ELNS_15FloatRoundStyleE2ESJ_EENS1_15EpilogueDefaultEEEEEvvEEEEvNT_6ParamsE)
        /*02c0*/ 	.short	0x0210
        /*02c2*/ 	.short	0x0470


	//----- nvinfo : EIATTR_SW_WAR
	.align		4
.L_43:
        /*02c4*/ 	.byte	0x04, 0x36
        /*02c6*/ 	.short	(.L_45 - .L_44)
.L_44:
        /*02c8*/ 	.word	0x00000008
.L_45:


//--------------------- .nv.callgraph             --------------------------
	.section	.nv.callgraph,"",@"SHT_CUDA_CALLGRAPH"
	.align	4
	.sectionentsize	8
	.align		4
        /*0000*/ 	.word	0x00000000
	.align		4
        /*0004*/ 	.word	0xffffffff
	.align		4
        /*0008*/ 	.word	index@(_ZN7cutlass13device_kernelINS_4gemm6kernel13GemmUniversalIN4cute5tupleIJiiiiEEENS1_10collective13CollectiveMmaINS1_34MainloopSm90TmaGmmaWarpSpecializedILi5ENS5_IJNS4_1CILi1EEESB_SB_EEENS1_35KernelTmaWarpSpecializedCooperativeEEENS5_IJNSA_ILi256EEENSA_ILi64EEENSA_ILi128EEEEEENS_6half_tENS5_IJlSB_lEEESJ_SK_NS4_8TiledMMAINS4_8MMA_AtomIJNS4_4SM904GMMA25MMA_64x64x16_F32F16F16_SSILNSO_5MajorE0ELSQ_0ELNSO_7ScaleInE1ELSR_1EEEEEENS4_6LayoutINS5_IJNSA_ILi2EEESB_SB_EEENS5_IJSB_NSA_ILi0EEESX_EEEEENS5_IJNS4_10UnderscoreES10_S10_EEEEENS4_13SM90_TMA_LOADENS4_14ComposedLayoutINS4_7SwizzleILi3ELi4ELi3EEENS4_18smem_ptr_flag_bitsILi16EEENSU_INS5_IJNSA_ILi8EEESG_EEENS5_IJSG_SB_EEEEEEEvNS4_8identityES13_S1D_vS1E_EENS_8epilogue10collective6detail29Sm90TmaWarpSpecializedAdapterINS1H_15DefaultEpilogueISJ_SK_SK_NS1G_6thread17LinearCombinationISJ_Li1EffLNS1L_9ScaleType4KindE0ELNS_15FloatRoundStyleE2ESJ_EENS1_15EpilogueDefaultEEEEEvvEEEEvNT_6ParamsE)
	.align		4
        /*000c*/ 	.word	index@(__assertfail)
	.align		4
        /*0010*/ 	.word	0x00000000
	.align		4
        /*0014*/ 	.word	0xfffffffe
	.align		4
        /*0018*/ 	.word	0x00000000
	.align		4
        /*001c*/ 	.word	0xfffffffd
	.align		4
        /*0020*/ 	.word	0x00000000
	.align		4
        /*0024*/ 	.word	0xfffffffc


//--------------------- .nv.constant4             --------------------------
	.section	.nv.constant4,"a",@progbits
	.align	8
	.align		8
.nv.constant4:
        /*0000*/ 	.dword	__assertfail
	.align		8
        /*0008*/ 	.dword	__unnamed_1
	.align		8
        /*0010*/ 	.dword	_ZN39_INTERNAL_9d0296c9_4_k_cu_e8b7cdf4_32934cuda3std3__45__cpo5beginE
	.align		8
        /*0018*/ 	.dword	_ZN39_INTERNAL_9d0296c9_4_k_cu_e8b7cdf4_32934cuda3std3__45__cpo3endE
	.align		8
        /*0020*/ 	.dword	_ZN39_INTERNAL_9d0296c9_4_k_cu_e8b7cdf4_32934cuda3std3__45__cpo6cbeginE
	.align		8
        /*0028*/ 	.dword	_ZN39_INTERNAL_9d0296c9_4_k_cu_e8b7cdf4_32934cuda3std3__45__cpo4cendE
	.align		8
        /*0030*/ 	.dword	_ZN39_INTERNAL_9d0296c9_4_k_cu_e8b7cdf4_32934cuda3std3__441_GLOBAL__N__9d0296c9_4_k_cu_e8b7cdf4_32936ignoreE
	.align		8
        /*0038*/ 	.dword	_ZN39_INTERNAL_9d0296c9_4_k_cu_e8b7cdf4_32934cuda3std3__419piecewise_constructE
	.align		8
        /*0040*/ 	.dword	_ZN39_INTERNAL_9d0296c9_4_k_cu_e8b7cdf4_32934cuda3std3__48in_placeE
	.align		8
        /*0048*/ 	.dword	_ZN39_INTERNAL_9d0296c9_4_k_cu_e8b7cdf4_32934cuda3std6ranges3__45__cpo4swapE
	.align		8
        /*0050*/ 	.dword	_ZN39_INTERNAL_9d0296c9_4_k_cu_e8b7cdf4_32934cuda3std6ranges3__45__cpo9iter_moveE
	.align		8
        /*0058*/ 	.dword	_ZN39_INTERNAL_9d0296c9_4_k_cu_e8b7cdf4_32934cute7productE
	.align		8
        /*0060*/ 	.dword	_ZN39_INTERNAL_9d0296c9_4_k_cu_e8b7cdf4_32934cute1_E
	.align		8
        /*0068*/ 	.dword	$str$22
	.align		8
        /*0070*/ 	.dword	$str$23


//--------------------- .text._ZN7cutlass13device_kernelINS_4gemm6kernel13GemmUniversalIN4cute5tupleIJiiiiEEENS1_10collective13CollectiveMmaINS1_34MainloopSm90TmaGmmaWarpSpecializedILi5ENS5_IJNS4_1CILi1EEESB_SB_EEENS1_35KernelTmaWarpSpecializedCooperativeEEENS5_IJNSA_ILi256EEENSA_ILi64EEENSA_ILi128EEEEEENS_6half_tENS5_IJlSB_lEEESJ_SK_NS4_8TiledMMAINS4_8MMA_AtomIJNS4_4SM904GMMA25MMA_64x64x16_F32F16F16_SSILNSO_5MajorE0ELSQ_0ELNSO_7ScaleInE1ELSR_1EEEEEENS4_6LayoutINS5_IJNSA_ILi2EEESB_SB_EEENS5_IJSB_NSA_ILi0EEESX_EEEEENS5_IJNS4_10UnderscoreES10_S10_EEEEENS4_13SM90_TMA_LOADENS4_14ComposedLayoutINS4_7SwizzleILi3ELi4ELi3EEENS4_18smem_ptr_flag_bitsILi16EEENSU_INS5_IJNSA_ILi8EEESG_EEENS5_IJSG_SB_EEEEEEEvNS4_8identityES13_S1D_vS1E_EENS_8epilogue10collective6detail29Sm90TmaWarpSpecializedAdapterINS1H_15DefaultEpilogueISJ_SK_SK_NS1G_6thread17LinearCombinationISJ_Li1EffLNS1L_9ScaleType4KindE0ELNS_15FloatRoundStyleE2ESJ_EENS1_15EpilogueDefaultEEEEEvvEEEEvNT_6ParamsE --------------------------
	.section	.text._ZN7cutlass13device_kernelINS_4gemm6kernel13GemmUniversalIN4cute5tupleIJiiiiEEENS1_10collective13CollectiveMmaINS1_34MainloopSm90TmaGmmaWarpSpecializedILi5ENS5_IJNS4_1CILi1EEESB_SB_EEENS1_35KernelTmaWarpSpecializedCooperativeEEENS5_IJNSA_ILi256EEENSA_ILi64EEENSA_ILi128EEEEEENS_6half_tENS5_IJlSB_lEEESJ_SK_NS4_8TiledMMAINS4_8MMA_AtomIJNS4_4SM904GMMA25MMA_64x64x16_F32F16F16_SSILNSO_5MajorE0ELSQ_0ELNSO_7ScaleInE1ELSR_1EEEEEENS4_6LayoutINS5_IJNSA_ILi2EEESB_SB_EEENS5_IJSB_NSA_ILi0EEESX_EEEEENS5_IJNS4_10UnderscoreES10_S10_EEEEENS4_13SM90_TMA_LOADENS4_14ComposedLayoutINS4_7SwizzleILi3ELi4ELi3EEENS4_18smem_ptr_flag_bitsILi16EEENSU_INS5_IJNSA_ILi8EEESG_EEENS5_IJSG_SB_EEEEEEEvNS4_8identityES13_S1D_vS1E_EENS_8epilogue10collective6detail29Sm90TmaWarpSpecializedAdapterINS1H_15DefaultEpilogueISJ_SK_SK_NS1G_6thread17LinearCombinationISJ_Li1EffLNS1L_9ScaleType4KindE0ELNS_15FloatRoundStyleE2ESJ_EENS1_15EpilogueDefaultEEEEEvvEEEEvNT_6ParamsE,"ax",@progbits
	.align	128
.text._ZN7cutlass13device_kernelINS_4gemm6kernel13GemmUniversalIN4cute5tupleIJiiiiEEENS1_10collective13CollectiveMmaINS1_34MainloopSm90TmaGmmaWarpSpecializedILi5ENS5_IJNS4_1CILi1EEESB_SB_EEENS1_35KernelTmaWarpSpecializedCooperativeEEENS5_IJNSA_ILi256EEENSA_ILi64EEENSA_ILi128EEEEEENS_6half_tENS5_IJlSB_lEEESJ_SK_NS4_8TiledMMAINS4_8MMA_AtomIJNS4_4SM904GMMA25MMA_64x64x16_F32F16F16_SSILNSO_5MajorE0ELSQ_0ELNSO_7ScaleInE1ELSR_1EEEEEENS4_6LayoutINS5_IJNSA_ILi2EEESB_SB_EEENS5_IJSB_NSA_ILi0EEESX_EEEEENS5_IJNS4_10UnderscoreES10_S10_EEEEENS4_13SM90_TMA_LOADENS4_14ComposedLayoutINS4_7SwizzleILi3ELi4ELi3EEENS4_18smem_ptr_flag_bitsILi16EEENSU_INS5_IJNSA_ILi8EEESG_EEENS5_IJSG_SB_EEEEEEEvNS4_8identityES13_S1D_vS1E_EENS_8epilogue10collective6detail29Sm90TmaWarpSpecializedAdapterINS1H_15DefaultEpilogueISJ_SK_SK_NS1G_6thread17LinearCombinationISJ_Li1EffLNS1L_9ScaleType4KindE0ELNS_15FloatRoundStyleE2ESJ_EENS1_15EpilogueDefaultEEEEEvvEEEEvNT_6ParamsE:
        .type           _ZN7cutlass13device_kernelINS_4gemm6kernel13GemmUniversalIN4cute5tupleIJiiiiEEENS1_10collective13CollectiveMmaINS1_34MainloopSm90TmaGmmaWarpSpecializedILi5ENS5_IJNS4_1CILi1EEESB_SB_EEENS1_35KernelTmaWarpSpecializedCooperativeEEENS5_IJNSA_ILi256EEENSA_ILi64EEENSA_ILi128EEEEEENS_6half_tENS5_IJlSB_lEEESJ_SK_NS4_8TiledMMAINS4_8MMA_AtomIJNS4_4SM904GMMA25MMA_64x64x16_F32F16F16_SSILNSO_5MajorE0ELSQ_0ELNSO_7ScaleInE1ELSR_1EEEEEENS4_6LayoutINS5_IJNSA_ILi2EEESB_SB_EEENS5_IJSB_NSA_ILi0EEESX_EEEEENS5_IJNS4_10UnderscoreES10_S10_EEEEENS4_13SM90_TMA_LOADENS4_14ComposedLayoutINS4_7SwizzleILi3ELi4ELi3EEENS4_18smem_ptr_flag_bitsILi16EEENSU_INS5_IJNSA_ILi8EEESG_EEENS5_IJSG_SB_EEEEEEEvNS4_8identityES13_S1D_vS1E_EENS_8epilogue10collective6detail29Sm90TmaWarpSpecializedAdapterINS1H_15DefaultEpilogueISJ_SK_SK_NS1G_6thread17LinearCombinationISJ_Li1EffLNS1L_9ScaleType4KindE0ELNS_15FloatRoundStyleE2ESJ_EENS1_15EpilogueDefaultEEEEEvvEEEEvNT_6ParamsE,@function
        .size           _ZN7cutlass13device_kernelINS_4gemm6kernel13GemmUniversalIN4cute5tupleIJiiiiEEENS1_10collective13CollectiveMmaINS1_34MainloopSm90TmaGmmaWarpSpecializedILi5ENS5_IJNS4_1CILi1EEESB_SB_EEENS1_35KernelTmaWarpSpecializedCooperativeEEENS5_IJNSA_ILi256EEENSA_ILi64EEENSA_ILi128EEEEEENS_6half_tENS5_IJlSB_lEEESJ_SK_NS4_8TiledMMAINS4_8MMA_AtomIJNS4_4SM904GMMA25MMA_64x64x16_F32F16F16_SSILNSO_5MajorE0ELSQ_0ELNSO_7ScaleInE1ELSR_1EEEEEENS4_6LayoutINS5_IJNSA_ILi2EEESB_SB_EEENS5_IJSB_NSA_ILi0EEESX_EEEEENS5_IJNS4_10UnderscoreES10_S10_EEEEENS4_13SM90_TMA_LOADENS4_14ComposedLayoutINS4_7SwizzleILi3ELi4ELi3EEENS4_18smem_ptr_flag_bitsILi16EEENSU_INS5_IJNSA_ILi8EEESG_EEENS5_IJSG_SB_EEEEEEEvNS4_8identityES13_S1D_vS1E_EENS_8epilogue10collective6detail29Sm90TmaWarpSpecializedAdapterINS1H_15DefaultEpilogueISJ_SK_SK_NS1G_6thread17LinearCombinationISJ_Li1EffLNS1L_9ScaleType4KindE0ELNS_15FloatRoundStyleE2ESJ_EENS1_15EpilogueDefaultEEEEEvvEEEEvNT_6ParamsE,(.L_x_194 - _ZN7cutlass13device_kernelINS_4gemm6kernel13GemmUniversalIN4cute5tupleIJiiiiEEENS1_10collective13CollectiveMmaINS1_34MainloopSm90TmaGmmaWarpSpecializedILi5ENS5_IJNS4_1CILi1EEESB_SB_EEENS1_35KernelTmaWarpSpecializedCooperativeEEENS5_IJNSA_ILi256EEENSA_ILi64EEENSA_ILi128EEEEEENS_6half_tENS5_IJlSB_lEEESJ_SK_NS4_8TiledMMAINS4_8MMA_AtomIJNS4_4SM904GMMA25MMA_64x64x16_F32F16F16_SSILNSO_5MajorE0ELSQ_0ELNSO_7ScaleInE1ELSR_1EEEEEENS4_6LayoutINS5_IJNSA_ILi2EEESB_SB_EEENS5_IJSB_NSA_ILi0EEESX_EEEEENS5_IJNS4_10UnderscoreES10_S10_EEEEENS4_13SM90_TMA_LOADENS4_14ComposedLayoutINS4_7SwizzleILi3ELi4ELi3EEENS4_18smem_ptr_flag_bitsILi16EEENSU_INS5_IJNSA_ILi8EEESG_EEENS5_IJSG_SB_EEEEEEEvNS4_8identityES13_S1D_vS1E_EENS_8epilogue10collective6detail29Sm90TmaWarpSpecializedAdapterINS1H_15DefaultEpilogueISJ_SK_SK_NS1G_6thread17LinearCombinationISJ_Li1EffLNS1L_9ScaleType4KindE0ELNS_15FloatRoundStyleE2ESJ_EENS1_15EpilogueDefaultEEEEEvvEEEEvNT_6ParamsE)
        .other          _ZN7cutlass13device_kernelINS_4gemm6kernel13GemmUniversalIN4cute5tupleIJiiiiEEENS1_10collective13CollectiveMmaINS1_34MainloopSm90TmaGmmaWarpSpecializedILi5ENS5_IJNS4_1CILi1EEESB_SB_EEENS1_35KernelTmaWarpSpecializedCooperativeEEENS5_IJNSA_ILi256EEENSA_ILi64EEENSA_ILi128EEEEEENS_6half_tENS5_IJlSB_lEEESJ_SK_NS4_8TiledMMAINS4_8MMA_AtomIJNS4_4SM904GMMA25MMA_64x64x16_F32F16F16_SSILNSO_5MajorE0ELSQ_0ELNSO_7ScaleInE1ELSR_1EEEEEENS4_6LayoutINS5_IJNSA_ILi2EEESB_SB_EEENS5_IJSB_NSA_ILi0EEESX_EEEEENS5_IJNS4_10UnderscoreES10_S10_EEEEENS4_13SM90_TMA_LOADENS4_14ComposedLayoutINS4_7SwizzleILi3ELi4ELi3EEENS4_18smem_ptr_flag_bitsILi16EEENSU_INS5_IJNSA_ILi8EEESG_EEENS5_IJSG_SB_EEEEEEEvNS4_8identityES13_S1D_vS1E_EENS_8epilogue10collective6detail29Sm90TmaWarpSpecializedAdapterINS1H_15DefaultEpilogueISJ_SK_SK_NS1G_6thread17LinearCombinationISJ_Li1EffLNS1L_9ScaleType4KindE0ELNS_15FloatRoundStyleE2ESJ_EENS1_15EpilogueDefaultEEEEEvvEEEEvNT_6ParamsE,@"STO_CUDA_ENTRY STV_DEFAULT"
_ZN7cutlass13device_kernelINS_4gemm6kernel13GemmUniversalIN4cute5tupleIJiiiiEEENS1_10collective13CollectiveMmaINS1_34MainloopSm90TmaGmmaWarpSpecializedILi5ENS5_IJNS4_1CILi1EEESB_SB_EEENS1_35KernelTmaWarpSpecializedCooperativeEEENS5_IJNSA_ILi256EEENSA_ILi64EEENSA_ILi128EEEEEENS_6half_tENS5_IJlSB_lEEESJ_SK_NS4_8TiledMMAINS4_8MMA_AtomIJNS4_4SM904GMMA25MMA_64x64x16_F32F16F16_SSILNSO_5MajorE0ELSQ_0ELNSO_7ScaleInE1ELSR_1EEEEEENS4_6LayoutINS5_IJNSA_ILi2EEESB_SB_EEENS5_IJSB_NSA_ILi0EEESX_EEEEENS5_IJNS4_10UnderscoreES10_S10_EEEEENS4_13SM90_TMA_LOADENS4_14ComposedLayoutINS4_7SwizzleILi3ELi4ELi3EEENS4_18smem_ptr_flag_bitsILi16EEENSU_INS5_IJNSA_ILi8EEESG_EEENS5_IJSG_SB_EEEEEEEvNS4_8identityES13_S1D_vS1E_EENS_8epilogue10collective6detail29Sm90TmaWarpSpecializedAdapterINS1H_15DefaultEpilogueISJ_SK_SK_NS1G_6thread17LinearCombinationISJ_Li1EffLNS1L_9ScaleType4KindE0ELNS_15FloatRoundStyleE2ESJ_EENS1_15EpilogueDefaultEEEEEvvEEEEvNT_6ParamsE:
[----:B------:R-:W0:Y:S01]  /*0000*/  LDC R1, c[0x0][0x28] ;  /* 0x00000a00ff017b82 */ /* 0x000e220000000800 */
[----:B------:R-:W1:Y:S01]  /*0010*/  S2R R3, SR_TID.X ;  /* 0x0000000000037919 */ /* 0x000e620000002100 */
[----:B------:R-:W-:Y:S01]  /*0020*/  ELECT P0, URZ, PT ;  /* 0x00000000003f782f */ /* 0x000fe20003800000 */
[----:B------:R-:W-:Y:S01]  /*0030*/  BSSY B0, `(.L_x_0) ;  /* 0x000000f000007945 */ /* 0x000fe20003800000 */
[--C-:B-1----:R-:W-:Y:S02]  /*0040*/  SHF.R.U32.HI R0, RZ, 0x5, R3.reuse ;  /* 0x00000005ff007819 */ /* 0x102fe40000011603 */
[----:B------:R-:W-:-:S03]  /*0050*/  SHF.R.U32.HI R14, RZ, 0x7, R3 ;  /* 0x00000007ff0e7819 */ /* 0x000fc60000011603 */
[----:B------:R-:W1:Y:S04]  /*0060*/  SHFL.IDX PT, R4, R0, RZ, 0x1f ;  /* 0x00001fff00047589 */ /* 0x000e6800000e0000 */
[----:B------:R2:W3:Y:S01]  /*0070*/  SHFL.IDX PT, R10, R14, RZ, 0x1f ;  /* 0x00001fff0e0a7589 */ /* 0x0004e200000e0000 */
[----:B-1----:R-:W-:-:S13]  /*0080*/  ISETP.NE.OR P0, PT, R4, RZ, !P0 ;  /* 0x000000ff0400720c */ /* 0x002fda0004705670 */
[----:B0-23--:R-:W-:Y:S05]  /*0090*/  @P0 BRA `(.L_x_1) ;  /* 0x0000000000200947 */ /* 0x00dfea0003800000 */
[----:B------:R-:W-:Y:S02]  /*00a0*/  ULDC.64 UR4, c[0x0][0x198] ;  /* 0x0000660000047ab9 */ /* 0x000fe40000000a00 */
[----:B------:R-:W-:Y:S02]  /*00b0*/  UIADD3 UR6, UP0, UR4, 0xf0, URZ ;  /* 0x000000f004067890 */ /* 0x000fe4000ff1e03f */
[----:B------:R-:W-:Y:S02]  /*00c0*/  UIADD3 UR4, UP1, UR4, 0x1f0, URZ ;  /* 0x000001f004047890 */ /* 0x000fe4000ff3e03f */
[----:B------:R-:W-:Y:S02]  /*00d0*/  UIADD3.X UR7, URZ, UR5, URZ, UP0, !UPT ;  /* 0x000000053f077290 */ /* 0x000fe400087fe43f */
[----:B------:R-:W-:-:S07]  /*00e0*/  UIADD3.X UR5, URZ, UR5, URZ, UP1, !UPT ;  /* 0x000000053f057290 */ /* 0x000fce0008ffe43f */
[----:B------:R0:W-:Y:S02]  /*00f0*/  UTMACCTL.PF [UR6] ;  /* 0x00000000060079b9 */ /* 0x0001e40008040000 */
[----:B------:R0:W-:Y:S02]  /*0100*/  UTMACCTL.PF [UR4] ;  /* 0x00000000040079b9 */ /* 0x0001e40008040000 */
[----:B0-----:R-:W-:Y:S01]  /*0110*/  NOP ;  /* 0x0000000000007918 */ /* 0x001fe20000000000 */
.L_x_1:
[----:B------:R-:W-:Y:S05]  /*0120*/  BSYNC B0 ;  /* 0x0000000000007941 */ /* 0x000fea0003800000 */
.L_x_0:
[----:B------:R-:W0:Y:S02]  /*0130*/  SHFL.IDX PT, R2, R0, RZ, 0x1f ;  /* 0x00001fff00027589 */ /* 0x000e2400000e0000 */
[----:B0-----:R-:W-:-:S13]  /*0140*/  ISETP.NE.AND P0, PT, R2, RZ, PT ;  /* 0x000000ff0200720c */ /* 0x001fda0003f05270 */
[----:B------:R-:W-:Y:S05]  /*0150*/  @P0 BRA `(.L_x_2) ;  /* 0x0000000000600947 */ /* 0x000fea0003800000 */
[----:B------:R-:W0:Y:S01]  /*0160*/  S2UR UR8, SR_CgaCtaId ;  /* 0x00000000000879c3 */ /* 0x000e220000008800 */
[----:B------:R-:W-:Y:S01]  /*0170*/  UMOV UR4, 0x400 ;  /* 0x0000040000047882 */ /* 0x000fe20000000000 */
[----:B------:R-:W-:Y:S01]  /*0180*/  UMOV UR5, 0x1 ;  /* 0x0000000100057882 */ /* 0x000fe20000000000 */
[----:B------:R-:W-:Y:S01]  /*0190*/  UMOV UR6, 0x100 ;  /* 0x0000010000067882 */ /* 0x000fe20000000000 */
[----:B------:R-:W-:Y:S01]  /*01a0*/  ELECT P0, URZ, PT ;  /* 0x00000000003f782f */ /* 0x000fe20003800000 */
[----:B------:R-:W-:-:S04]  /*01b0*/  UIADD3 UR6, -UR6, 0x100000, URZ ;  /* 0x0010000006067890 */ /* 0x000fc8000fffe13f */
[----:B------:R-:W-:Y:S02]  /*01c0*/  USHF.L.U32 UR7, UR6, 0xb, URZ ;  /* 0x0000000b06077899 */ /* 0x000fe4000800063f */
[----:B------:R-:W-:Y:S02]  /*01d0*/  USHF.L.U32 UR6, UR6, 0x1, URZ ;  /* 0x0000000106067899 */ /* 0x000fe4000800063f */
[----:B0-----:R-:W-:Y:S02]  /*01e0*/  ULEA UR8, UR8, UR4, 0x18 ;  /* 0x0000000408087291 */ /* 0x001fe4000f8ec03f */
[----:B------:R-:W-:-:S04]  /*01f0*/  UIADD3 UR4, -UR5, 0x100000, URZ ;  /* 0x0010000005047890 */ /* 0x000fc8000fffe13f */
[----:B------:R-:W-:Y:S02]  /*0200*/  USHF.L.U32 UR5, UR4, 0xb, URZ ;  /* 0x0000000b04057899 */ /* 0x000fe4000800063f */
[----:B------:R-:W-:Y:S01]  /*0210*/  USHF.L.U32 UR4, UR4, 0x1, URZ ;  /* 0x0000000104047899 */ /* 0x000fe2000800063f */
[----:B------:R-:W0:Y:S11]  /*0220*/  FENCE.VIEW.ASYNC.S ;  /* 0x00000000000073c6 */ /* 0x000e360000000000 */
[----:B0-----:R0:W1:Y:S01]  /*0230*/  SYNCS.EXCH.64 URZ, [UR8], UR4 ;  /* 0x00000004083f75b2 */ /* 0x0010620008000100 */
[----:B------:R0:W2:Y:S01]  /*0240*/  SYNCS.EXCH.64 URZ, [UR8+0x28], UR6 ;  /* 0x00002806083f75b2 */ /* 0x0000a20008000100 */
[----:B------:R0:W3:Y:S01]  /*0250*/  SYNCS.EXCH.64 URZ, [UR8+0x8], UR4 ;  /* 0x00000804083f75b2 */ /* 0x0000e20008000100 */
[----:B------:R0:W4:Y:S01]  /*0260*/  SYNCS.EXCH.64 URZ, [UR8+0x30], UR6 ;  /* 0x00003006083f75b2 */ /* 0x0001220008000100 */
[----:B------:R0:W0:Y:S01]  /*0270*/  SYNCS.EXCH.64 URZ, [UR8+0x10], UR4 ;  /* 0x00001004083f75b2 */ /* 0x0000220008000100 */
[----:B------:R0:W0:Y:S01]  /*0280*/  SYNCS.EXCH.64 URZ, [UR8+0x38], UR6 ;  /* 0x00003806083f75b2 */ /* 0x0000220008000100 */
[----:B------:R0:W0:Y:S01]  /*0290*/  SYNCS.EXCH.64 URZ, [UR8+0x18], UR4 ;  /* 0x00001804083f75b2 */ /* 0x0000220008000100 */
[----:B------:R0:W0:Y:S01]  /*02a0*/  SYNCS.EXCH.64 URZ, [UR8+0x40], UR6 ;  /* 0x00004006083f75b2 */ /* 0x0000220008000100 */
[----:B------:R0:W0:Y:S01]  /*02b0*/  SYNCS.EXCH.64 URZ, [UR8+0x20], UR4 ;  /* 0x00002004083f75b2 */ /* 0x0000220008000100 */
[----:B------:R0:W0:Y:S01]  /*02c0*/  SYNCS.EXCH.64 URZ, [UR8+0x48], UR6 ;  /* 0x00004806083f75b2 */ /* 0x0000220008000100 */
[----:B------:R-:W-:Y:S01]  /*02d0*/  NOP ;  /* 0x0000000000007918 */ /* 0x000fe20000000000 */
.L_x_2:
[----:B------:R-:W5:Y:S01]  /*02e0*/  SHFL.IDX PT, R0, R0, RZ, 0x1f ;  /* 0x00001fff00007589 */ /* 0x000f6200000e0000 */
[----:B------:R-:W1:Y:S01]  /*02f0*/  LDC R2, c[0x0][0x65c] ;  /* 0x00019700ff027b82 */ /* 0x000e620000000800 */
[----:B------:R-:W-:Y:S02]  /*0300*/  ELECT P0, URZ, PT ;  /* 0x00000000003f782f */ /* 0x000fe40003800000 */
[----:B------:R-:W-:Y:S01]  /*0310*/  LOP3.LUT R7, R7, 0xfffff7ff, RZ, 0xc0, !PT ;  /* 0xfffff7ff07077812 */ /* 0x000fe200078ec0ff */
[----:B------:R-:W2:Y:S01]  /*0320*/  S2R R5, SR_CTAID.Y ;  /* 0x0000000000057919 */ /* 0x000ea20000002600 */
[----:B0-----:R-:W-:Y:S01]  /*0330*/  UMOV UR4, 0x20 ;  /* 0x0000002000047882 */ /* 0x001fe20000000000 */
[----:B------:R-:W-:Y:S01]  /*0340*/  NOP ;  /* 0x0000000000007918 */ /* 0x000fe20000000000 */
[----:B------:R-:W-:Y:S01]  /*0350*/  ISETP.NE.AND P2, PT, R10, RZ, PT ;  /* 0x000000ff0a00720c */ /* 0x000fe20003f45270 */
[----:B------:R-:W0:Y:S01]  /*0360*/  S2R R6, SR_CTAID.X ;  /* 0x0000000000067919 */ /* 0x000e220000002500 */
[----:B------:R-:W-:Y:S01]  /*0370*/  NOP ;  /* 0x0000000000007918 */ /* 0x000fe20000000000 */
[----:B-----5:R-:W-:-:S02]  /*0380*/  ISETP.NE.OR P0, PT, R0, RZ, !P0 ;  /* 0x000000ff0000720c */ /* 0x020fc40004705670 */
[----:B-1----:R-:W-:-:S11]  /*0390*/  ISETP.NE.AND P3, PT, R2, 0x1, PT ;  /* 0x000000010200780c */ /* 0x002fd60003f65270 */
[----:B------:R-:W-:Y:S01]  /*03a0*/  VOTEU.ALL UP0, P0 ;  /* 0x00000000003f7886 */ /* 0x000fe20000000000 */
[----:B------:R-:W-:Y:S01]  /*03b0*/  VOTEU.ALL UP1, P0 ;  /* 0x00000000003f7886 */ /* 0x000fe20000020000 */
[----:B------:R-:W-:Y:S01]  /*03c0*/  @P3 LOP3.LUT R7, R7, 0x800, RZ, 0xfc, !PT ;  /* 0x0000080007073812 */ /* 0x000fe200078efcff */
[----:B------:R-:W0:Y:S01]  /*03d0*/  @P3 LDC R17, c[0x0][0x10] ;  /* 0x00000400ff113b82 */ /* 0x000e220000000800 */
[----:B------:R-:W-:Y:S01]  /*03e0*/  SHF.R.S32.HI R7, RZ, 0x1f, R4 ;  /* 0x0000001fff077819 */ /* 0x000fe20000011404 */
[----:B------:R-:W-:Y:S01]  /*03f0*/  @!UP0 UMOV UR6, 0x400 ;  /* 0x0000040000068882 */ /* 0x000fe20000000000 */
[----:B------:R-:W-:-:S04]  /*0400*/  @!UP0 UIADD3 UR4, -UR4, 0x100000, URZ ;  /* 0x0010000004048890 */ /* 0x000fc8000fffe13f */
[----:B------:R-:W-:Y:S02]  /*0410*/  @!UP0 USHF.L.U32 UR5, UR4, 0xb, URZ ;  /* 0x0000000b04058899 */ /* 0x000fe4000800063f */
[----:B------:R-:W-:Y:S01]  /*0420*/  @!UP0 USHF.L.U32 UR4, UR4, 0x1, URZ ;  /* 0x0000000104048899 */ /* 0x000fe2000800063f */
[----:B--2---:R-:W-:Y:S01]  /*0430*/  @P3 IMAD.MOV.U32 R8, RZ, RZ, R5 ;  /* 0x000000ffff083224 */ /* 0x004fe200078e0005 */
[----:B------:R-:W-:Y:S01]  /*0440*/  LEA.HI R7, R7, R4, RZ, 0x2 ;  /* 0x0000000407077211 */ /* 0x000fe200078f10ff */
[----:B------:R-:W-:Y:S01]  /*0450*/  @P3 IMAD.MOV.U32 R9, RZ, RZ, RZ ;  /* 0x000000ffff093224 */ /* 0x000fe200078e00ff */
[----:B------:R-:W1:Y:S02]  /*0460*/  @!UP0 S2UR UR7, SR_CgaCtaId ;  /* 0x00000000000789c3 */ /* 0x000e640000008800 */
[----:B------:R-:W-:-:S05]  /*0470*/  LOP3.LUT R7, R7, 0xfffffffc, RZ, 0xc0, !PT ;  /* 0xfffffffc07077812 */ /* 0x000fca00078ec0ff */
[----:B------:R-:W-:Y:S01]  /*0480*/  IMAD.IADD R0, R4, 0x1, -R7 ;  /* 0x0000000104007824 */ /* 0x000fe200078e0a07 */
[----:B------:R-:W-:Y:S01]  /*0490*/  LOP3.LUT R4, R3, 0x7f, RZ, 0xc0, !PT ;  /* 0x0000007f03047812 */ /* 0x000fe200078ec0ff */
[----:B------:R-:W2:Y:S01]  /*04a0*/  @!P3 LDC R11, c[0x0][0xc] ;  /* 0x00000300ff0bbb82 */ /* 0x000ea20000000800 */
[----:B------:R-:W-:Y:S02]  /*04b0*/  IMAD.MOV.U32 R7, RZ, RZ, RZ ;  /* 0x000000ffff077224 */ /* 0x000fe400078e00ff */
[----:B------:R-:W-:Y:S01]  /*04c0*/  ISETP.NE.AND P1, PT, R0, 0x3, PT ;  /* 0x000000030000780c */ /* 0x000fe20003f25270 */
[----:B0-----:R-:W-:Y:S01]  /*04d0*/  @P3 IMAD.WIDE.U32 R16, R6, R17, R8 ;  /* 0x0000001106103225 */ /* 0x001fe200078e0008 */
[----:B-1----:R-:W-:Y:S01]  /*04e0*/  @!UP0 ULEA UR8, UR7, UR6, 0x18 ;  /* 0x0000000607088291 */ /* 0x002fe2000f8ec03f */
[----:B------:R-:W-:Y:S02]  /*04f0*/  VOTEU.ALL UP0, P0 ;  /* 0x00000000003f7886 */ /* 0x000fe40000000000 */
[----:B------:R-:W-:Y:S01]  /*0500*/  ULDC UR6, c[0x0][0xc] ;  /* 0x0000030000067ab9 */ /* 0x000fe20000000800 */
[----:B------:R-:W-:Y:S01]  /*0510*/  ISETP.EQ.OR P0, PT, R0, RZ, !P1 ;  /* 0x000000ff0000720c */ /* 0x000fe20004f02670 */
[----:B------:R-:W-:-:S03]  /*0520*/  ULDC UR7, c[0x0][0x10] ;  /* 0x0000040000077ab9 */ /* 0x000fc60000000800 */
[C---:B------:R-:W-:Y:S01]  /*0530*/  ISETP.EQ.AND P0, PT, R10.reuse, RZ, P0 ;  /* 0x000000ff0a00720c */ /* 0x040fe20000702270 */
[----:B------:R-:W-:Y:S02]  /*0540*/  VIADD R10, R10, 0xffffffff ;  /* 0xffffffff0a0a7836 */ /* 0x000fe40000000000 */
[----:B--2---:R-:W-:Y:S01]  /*0550*/  @!P3 IMAD.WIDE.U32 R8, R11, R5, R6 ;  /* 0x000000050b08b225 */ /* 0x004fe200078e0006 */
[----:B------:R-:W0:Y:S02]  /*0560*/  FENCE.VIEW.ASYNC.S ;  /* 0x00000000000073c6 */ /* 0x000e240000000000 */
[----:B0-----:R-:W3:Y:S01]  /*0570*/  @!UP0 SYNCS.EXCH.64 URZ, [UR8+0x60], UR4 ;  /* 0x00006004083f85b2 */ /* 0x001ee20008000100 */
[----:B------:R-:W-:Y:S01]  /*0580*/  SEL R18, RZ, 0x1, !P0 ;  /* 0x00000001ff127807 */ /* 0x000fe20004000000 */
[----:B------:R-:W-:Y:S01]  /*0590*/  @P3 IMAD.MOV.U32 R11, RZ, RZ, RZ ;  /* 0x000000ffff0b3224 */ /* 0x000fe200078e00ff */
[----:B------:R-:W-:Y:S01]  /*05a0*/  ISETP.GE.U32.AND P1, PT, R10, 0x2, PT ;  /* 0x000000020a00780c */ /* 0x000fe20003f26070 */
[----:B------:R-:W-:-:S02]  /*05b0*/  @!P3 IMAD.MOV.U32 R16, RZ, RZ, R8 ;  /* 0x000000ffff10b224 */ /* 0x000fc400078e0008 */
[----:B------:R-:W-:Y:S01]  /*05c0*/  @P3 IMAD.IADD R17, R17, 0x1, R11 ;  /* 0x0000000111113824 */ /* 0x000fe200078e020b */
[----:B------:R-:W-:Y:S01]  /*05d0*/  SEL R18, R18, 0x2, P1 ;  /* 0x0000000212127807 */ /* 0x000fe20000800000 */
[----:B------:R-:W-:Y:S01]  /*05e0*/  @!P3 IMAD.MOV.U32 R17, RZ, RZ, R9 ;  /* 0x000000ffff11b224 */ /* 0x000fe200078e0009 */
[----:B------:R0:W3:Y:S01]  /*05f0*/  @!UP1 SYNCS.EXCH.64 URZ, [UR8+0x68], UR4 ;  /* 0x00006804083f95b2 */ /* 0x0000e20008000100 */
[----:B------:R-:W-:Y:S01]  /*0600*/  NOP ;  /* 0x0000000000007918 */ /* 0x000fe20000000000 */
[----:B0-----:R-:W-:-:S03]  /*0610*/  UIMAD.WIDE.U32 UR4, UR6, UR7, URZ ;  /* 0x00000007060472a5 */ /* 0x001fc6000f8e003f */
[----:B------:R-:W-:Y:S02]  /*0620*/  ULDC UR6, c[0x0][0x14] ;  /* 0x0000050000067ab9 */ /* 0x000fe40000000800 */
[----:B------:R-:W-:Y:S02]  /*0630*/  UIMAD.WIDE.U32 UR38, UR4, UR6, URZ ;  /* 0x00000006042672a5 */ /* 0x000fe4000f8e003f */
[----:B------:R-:W-:-:S04]  /*0640*/  UIMAD UR41, UR5, UR6, URZ ;  /* 0x00000006052972a4 */ /* 0x000fc8000f8e023f */
[----:B------:R-:W-:Y:S01]  /*0650*/  UIADD3 UR41, UR39, UR41, URZ ;  /* 0x0000002927297290 */ /* 0x000fe2000fffe03f */
[----:B---34-:R-:W-:Y:S06]  /*0660*/  BAR.SYNC.DEFER_BLOCKING 0x0 ;  /* 0x0000000000007b1d */ /* 0x018fec0000010000 */
[----:B------:R-:W-:Y:S05]  /*0670*/  @!P2 BRA `(.L_x_3) ;  /* 0x000000740008a947 */ /* 0x000fea0003800000 */
[----:B------:R-:W-:-:S13]  /*0680*/  ISETP.GT.U32.AND P0, PT, R10, 0x1, PT ;  /* 0x000000010a00780c */ /* 0x000fda0003f04070 */
[----:B------:R-:W-:Y:S05]  /*0690*/  @P0 EXIT ;  /* 0x000000000000094d */ /* 0x000fea0003800000 */
[----:B------:R-:W-:Y:S01]  /*06a0*/  ULDC.64 UR4, c[0x0][0x650] ;  /* 0x0001940000047ab9 */ /* 0x000fe20000000a00 */
[----:B------:R-:W-:Y:S01]  /*06b0*/  PRMT R0, RZ, 0x7610, R0 ;  /* 0x00007610ff007816 */ /* 0x000fe20000000000 */
[----:B------:R-:W-:Y:S01]  /*06c0*/  IMAD.MOV.U32 R109, RZ, RZ, -0x1 ;  /* 0xffffffffff6d7424 */ /* 0x000fe200078e00ff */
[----:B------:R-:W-:Y:S01]  /*06d0*/  ISETP.GE.U32.AND P0, PT, R16, UR4, PT ;  /* 0x0000000410007c0c */ /* 0x000fe2000bf06070 */
[----:B------:R-:W-:Y:S02]  /*06e0*/  IMAD.MOV.U32 R101, RZ, RZ, -0x1 ;  /* 0xffffffffff657424 */ /* 0x000fe400078e00ff */
[----:B------:R-:W-:Y:S01]  /*06f0*/  IMAD.MOV.U32 R19, RZ, RZ, -0x1 ;  /* 0xffffffffff137424 */ /* 0x000fe200078e00ff */
[----:B------:R-:W-:-:S13]  /*0700*/  ISETP.GE.U32.AND.EX P0, PT, R17, UR5, PT, P0 ;  /* 0x0000000511007c0c */ /* 0x000fda000bf06100 */
[----:B------:R-:W-:Y:S05]  /*0710*/  @P0 BRA `(.L_x_4) ;  /* 0x0000000400580947 */ /* 0x000fea0003800000 */
[----:B------:R-:W0:Y:S01]  /*0720*/  LDC.64 R20, c[0x0][0x628] ;  /* 0x00018a00ff147b82 */ /* 0x000e220000000a00 */
[----:B------:R-:W-:Y:S02]  /*0730*/  IMAD.MOV.U32 R8, RZ, RZ, R16 ;  /* 0x000000ffff087224 */ /* 0x000fe400078e0010 */
[----:B------:R-:W-:-:S05]  /*0740*/  IMAD.MOV.U32 R9, RZ, RZ, R17 ;  /* 0x000000ffff097224 */ /* 0x000fca00078e0011 */
[----:B------:R-:W1:Y:S08]  /*0750*/  LDC R0, c[0x0][0x630] ;  /* 0x00018c00ff007b82 */ /* 0x000e700000000800 */
[----:B------:R-:W2:Y:S01]  /*0760*/  LDC.64 R22, c[0x0][0x620] ;  /* 0x00018800ff167b82 */ /* 0x000ea20000000a00 */
[----:B0-----:R-:W-:-:S04]  /*0770*/  ISETP.NE.U32.AND P0, PT, R20, RZ, PT ;  /* 0x000000ff1400720c */ /* 0x001fc80003f05070 */
[----:B------:R-:W-:-:S13]  /*0780*/  ISETP.NE.AND.EX P0, PT, R21, RZ, PT, P0 ;  /* 0x000000ff1500720c */ /* 0x000fda0003f05300 */
[----:B-12---:R-:W-:Y:S05]  /*0790*/  @!P0 BRA `(.L_x_5) ;  /* 0x0000000000288947 */ /* 0x006fea0003800000 */
[----:B------:R-:W0:Y:S02]  /*07a0*/  LDC R13, c[0x0][0x634] ;  /* 0x00018d00ff0d7b82 */ /* 0x000e240000000800 */
[----:B0-----:R-:W-:-:S05]  /*07b0*/  IADD3 R13, P0, R16, R13, RZ ;  /* 0x0000000d100d7210 */ /* 0x001fca0007f1e0ff */
[----:B------:R-:W-:-:S04]  /*07c0*/  IMAD.X R15, RZ, RZ, R17, P0 ;  /* 0x000000ffff0f7224 */ /* 0x000fc800000e0611 */
[----:B------:R-:W-:-:S04]  /*07d0*/  IMAD.WIDE.U32 R8, R15, R20, RZ ;  /* 0x000000140f087225 */ /* 0x000fc800078e00ff */
[----:B------:R-:W-:-:S04]  /*07e0*/  IMAD.WIDE.U32 R10, P0, R13, R21, R8 ;  /* 0x000000150d0a7225 */ /* 0x000fc80007800008 */
[----:B------:R-:W-:-:S04]  /*07f0*/  IMAD.WIDE.U32 R8, R13, R20, RZ ;  /* 0x000000140d087225 */ /* 0x000fc800078e00ff */
[----:B------:R-:W-:Y:S01]  /*0800*/  IMAD.X R13, RZ, RZ, RZ, P0 ;  /* 0x000000ffff0d7224 */ /* 0x000fe200000e06ff */
[----:B------:R-:W-:Y:S01]  /*0810*/  IADD3 RZ, P0, R9, R10, RZ ;  /* 0x0000000a09ff7210 */ /* 0x000fe20007f1e0ff */
[----:B------:R-:W-:-:S04]  /*0820*/  IMAD.MOV.U32 R12, RZ, RZ, R11 ;  /* 0x000000ffff0c7224 */ /* 0x000fc800078e000b */
[----:B------:R-:W-:-:S08]  /*0830*/  IMAD.WIDE.U32.X R8, R15, R21, R12, P0 ;  /* 0x000000150f087225 */ /* 0x000fd000000e040c */
.L_x_5:
[-CC-:B------:R-:W-:Y:S01]  /*0840*/  SHF.R.U64 R25, R8, R0.reuse, R9.reuse ;  /* 0x0000000008197219 */ /* 0x180fe20000001209 */
[----:B------:R-:W0:Y:S01]  /*0850*/  LDC R12, c[0x0][0x618] ;  /* 0x00018600ff0c7b82 */ /* 0x000e220000000800 */
[----:B------:R-:W-:Y:S01]  /*0860*/  SHF.R.U32.HI R7, RZ, R0, R9 ;  /* 0x00000000ff077219 */ /* 0x000fe20000011609 */
[----:B------:R-:W-:Y:S01]  /*0870*/  ULDC UR4, c[0x0][0x150] ;  /* 0x0000540000047ab9 */ /* 0x000fe20000000800 */
[----:B------:R-:W-:Y:S02]  /*0880*/  IADD3 R11, P0, RZ, -R25, RZ ;  /* 0x80000019ff0b7210 */ /* 0x000fe40007f1e0ff */
[----:B------:R-:W-:-:S03]  /*0890*/  I2FP.F32.U32 R0, R6 ;  /* 0x0000000600007245 */ /* 0x000fc60000201000 */
[----:B------:R-:W1:Y:S01]  /*08a0*/  LDC.64 R30, c[0x0][0x640] ;  /* 0x00019000ff1e7b82 */ /* 0x000e620000000a00 */
[----:B------:R-:W-:Y:S02]  /*08b0*/  IMAD.X R13, RZ, RZ, ~R7, P0 ;  /* 0x000000ffff0d7224 */ /* 0x000fe400000e0e07 */
[----:B------:R-:W-:Y:S01]  /*08c0*/  FMUL R0, R0, UR4 ;  /* 0x0000000400007c20 */ /* 0x000fe20008400000 */
[----:B------:R-:W-:Y:S01]  /*08d0*/  IMAD.WIDE.U32 R8, R11, R22, R16 ;  /* 0x000000160b087225 */ /* 0x000fe200078e0010 */
[----:B------:R-:W-:-:S03]  /*08e0*/  ULDC UR4, c[0x0][0x154] ;  /* 0x0000550000047ab9 */ /* 0x000fc60000000800 */
[----:B------:R-:W-:Y:S01]  /*08f0*/  IMAD R10, R13, R22, RZ ;  /* 0x000000160d0a7224 */ /* 0x000fe200078e02ff */
[----:B------:R-:W2:Y:S01]  /*0900*/  LDC R7, c[0x0][0x144] ;  /* 0x00005100ff077b82 */ /* 0x000ea20000000800 */
[----:B------:R-:W3:Y:S02]  /*0910*/  F2I.U32.TRUNC.NTZ R0, R0 ;  /* 0x0000000000007305 */ /* 0x000ee4000020f000 */
[----:B------:R-:W-:-:S04]  /*0920*/  IMAD R11, R11, R23, R10 ;  /* 0x000000170b0b7224 */ /* 0x000fc800078e020a */
[----:B------:R-:W-:Y:S01]  /*0930*/  IMAD.IADD R9, R9, 0x1, R11 ;  /* 0x0000000109097824 */ /* 0x000fe200078e020b */
[----:B------:R-:W4:Y:S01]  /*0940*/  LDC R24, c[0x0][0x608] ;  /* 0x00018200ff187b82 */ /* 0x000f220000000800 */
[----:B------:R-:W-:-:S03]  /*0950*/  IMAD.MOV.U32 R11, RZ, RZ, -0x1 ;  /* 0xffffffffff0b7424 */ /* 0x000fc600078e00ff */
[-CC-:B0-----:R-:W-:Y:S02]  /*0960*/  SHF.R.U64 R22, R8, R12.reuse, R9.reuse ;  /* 0x0000000c08167219 */ /* 0x181fe40000001209 */
[----:B------:R-:W-:Y:S02]  /*0970*/  I2FP.F32.U32 R8, R5 ;  /* 0x0000000500087245 */ /* 0x000fe40000201000 */
[----:B------:R-:W0:Y:S01]  /*0980*/  LDC R28, c[0x0][0x658] ;  /* 0x00019600ff1c7b82 */ /* 0x000e220000000800 */
[----:B-1----:R-:W-:Y:S01]  /*0990*/  ISETP.NE.U32.AND P0, PT, R30, RZ, PT ;  /* 0x000000ff1e00720c */ /* 0x002fe20003f05070 */
[----:B---3--:R-:W-:Y:S02]  /*09a0*/  IMAD.MOV R10, RZ, RZ, -R0 ;  /* 0x000000ffff0a7224 */ /* 0x008fe400078e0a00 */
[----:B------:R-:W-:Y:S01]  /*09b0*/  FMUL R8, R8, UR4 ;  /* 0x0000000408087c20 */ /* 0x000fe20008400000 */
[----:B------:R-:W-:Y:S02]  /*09c0*/  SHF.R.U32.HI R9, RZ, R12, R9 ;  /* 0x0000000cff097219 */ /* 0x000fe40000011609 */
[----:B------:R-:W-:Y:S01]  /*09d0*/  ISETP.NE.AND.EX P0, PT, R31, RZ, PT, P0 ;  /* 0x000000ff1f00720c */ /* 0x000fe20003f05300 */
[----:B------:R1:W3:Y:S01]  /*09e0*/  F2I.U32.TRUNC.NTZ R15, R8 ;  /* 0x00000008000f7305 */ /* 0x0002e2000020f000 */
[----:B------:R-:W1:Y:S01]  /*09f0*/  LDC R20, c[0x0][0x148] ;  /* 0x00005200ff147b82 */ /* 0x000e620000000800 */
[----:B--2---:R-:W-:-:S07]  /*0a00*/  IMAD R0, R7, R10, R6 ;  /* 0x0000000a07007224 */ /* 0x004fce00078e0206 */
[----:B------:R-:W2:Y:S01]  /*0a10*/  LDC R26, c[0x0][0x600] ;  /* 0x00018000ff1a7b82 */ /* 0x000ea20000000800 */
[-CC-:B----4-:R-:W-:Y:S02]  /*0a20*/  SHF.R.U64 R32, R22, R24.reuse, R9.reuse ;  /* 0x0000001816207219 */ /* 0x190fe40000001209 */
[----:B------:R-:W-:Y:S01]  /*0a30*/  SHF.R.U32.HI R7, RZ, R24, R9 ;  /* 0x00000018ff077219 */ /* 0x000fe20000011609 */
[----:B------:R-:W-:-:S04]  /*0a40*/  IMAD.MOV.U32 R9, RZ, RZ, 0x1 ;  /* 0x00000001ff097424 */ /* 0x000fc800078e00ff */
[----:B------:R-:W4:Y:S01]  /*0a50*/  LDC R21, c[0x0][0x648] ;  /* 0x00019200ff157b82 */ /* 0x000f220000000800 */
[-C--:B0-----:R-:W-:Y:S02]  /*0a60*/  SHF.L.U32 R6, R11, R28.reuse, RZ ;  /* 0x0000001c0b067219 */ /* 0x081fe400000006ff */
[--C-:B------:R-:W-:Y:S02]  /*0a70*/  SHF.R.U64 R24, R32, R28, R7.reuse ;  /* 0x0000001c20187219 */ /* 0x100fe40000001207 */
[----:B------:R-:W-:Y:S02]  /*0a80*/  LOP3.LUT R13, RZ, R6, RZ, 0x33, !PT ;  /* 0x00000006ff0d7212 */ /* 0x000fe400078e33ff */
[-C--:B------:R-:W-:Y:S01]  /*0a90*/  SHF.R.U32.HI R7, RZ, R28.reuse, R7 ;  /* 0x0000001cff077219 */ /* 0x080fe20000011607 */
[----:B------:R-:W0:Y:S01]  /*0aa0*/  LDC R23, c[0x0][0x638] ;  /* 0x00018e00ff177b82 */ /* 0x000e220000000800 */
[----:B------:R-:W-:Y:S01]  /*0ab0*/  SHF.L.U32 R12, R9, R28, RZ ;  /* 0x0000001c090c7219 */ /* 0x000fe200000006ff */
[----:B------:R-:W-:-:S06]  /*0ac0*/  IMAD.MOV.U32 R6, RZ, RZ, R24 ;  /* 0x000000ffff067224 */ /* 0x000fcc00078e0018 */
[----:B------:R-:W0:Y:S01]  /*0ad0*/  LDC R109, c[0x0][0x610] ;  /* 0x00018400ff6d7b82 */ /* 0x000e220000000800 */
[----:B-1-3--:R-:W-:Y:S05]  /*0ae0*/  @!P0 BRA `(.L_x_6) ;  /* 0x0000000000288947 */ /* 0x00afea0003800000 */
[----:B------:R-:W1:Y:S02]  /*0af0*/  LDC R11, c[0x0][0x64c] ;  /* 0x00019300ff0b7b82 */ /* 0x000e640000000800 */
[----:B-1----:R-:W-:-:S05]  /*0b00*/  IADD3 R11, P0, R24, R11, RZ ;  /* 0x0000000b180b7210 */ /* 0x002fca0007f1e0ff */
        /* <DEDUP_REMOVED lines=8> */
.L_x_6:
[----:B----4-:R-:W-:Y:S01]  /*0b90*/  SHF.R.U64 R6, R6, R21, R7 ;  /* 0x0000001506067219 */ /* 0x010fe20000001207 */
[----:B--2---:R-:W-:Y:S01]  /*0ba0*/  VIADD R7, R26, 0xffffffff ;  /* 0xffffffff1a077836 */ /* 0x004fe20000000000 */
[----:B------:R-:W-:Y:S01]  /*0bb0*/  LOP3.LUT R13, R32, R13, RZ, 0xc0, !PT ;  /* 0x0000000d200d7212 */ /* 0x000fe200078ec0ff */
[----:B------:R-:W-:Y:S02]  /*0bc0*/  IMAD.MOV R15, RZ, RZ, -R15 ;  /* 0x000000ffff0f7224 */ /* 0x000fe400078e0a0f */
[----:B------:R-:W-:Y:S02]  /*0bd0*/  IMAD.MOV R8, RZ, RZ, -R6 ;  /* 0x000000ffff087224 */ /* 0x000fe400078e0a06 */
[----:B------:R-:W-:Y:S01]  /*0be0*/  IMAD R13, R12, R6, R13 ;  /* 0x000000060c0d7224 */ /* 0x000fe200078e020d */
[----:B------:R-:W-:Y:S01]  /*0bf0*/  LOP3.LUT R6, R22, R7, RZ, 0xc0, !PT ;  /* 0x0000000716067212 */ /* 0x000fe200078ec0ff */
[----:B------:R-:W-:Y:S02]  /*0c00*/  @P3 IMAD R0, R20, R15, R5 ;  /* 0x0000000f14003224 */ /* 0x000fe400078e0205 */
[----:B0-----:R-:W-:-:S02]  /*0c10*/  IMAD R5, R8, R23, R24 ;  /* 0x0000001708057224 */ /* 0x001fc400078e0218 */
[----:B------:R-:W-:Y:S02]  /*0c20*/  IMAD R109, R13, R109, R0 ;  /* 0x0000006d0d6d7224 */ /* 0x000fe400078e0200 */
[----:B------:R-:W-:Y:S02]  /*0c30*/  IMAD R6, R5, R26, R6 ;  /* 0x0000001a05067224 */ /* 0x000fe400078e0206 */
[----:B------:R-:W-:Y:S02]  /*0c40*/  IMAD.MOV.U32 R0, RZ, RZ, 0x1 ;  /* 0x00000001ff007424 */ /* 0x000fe400078e00ff */
[----:B------:R-:W-:Y:S01]  /*0c50*/  IMAD.MOV.U32 R19, RZ, RZ, R25 ;  /* 0x000000ffff137224 */ /* 0x000fe200078e0019 */
[----:B------:R-:W-:Y:S02]  /*0c60*/  SEL R101, R6, R109, !P3 ;  /* 0x0000006d06657207 */ /* 0x000fe40005800000 */
[----:B------:R-:W-:-:S07]  /*0c70*/  SEL R109, R109, R6, !P3 ;  /* 0x000000066d6d7207 */ /* 0x000fce0005800000 */
.L_x_4:
[----:B------:R-:W-:-:S08]  /*0c80*/  NOP ;  /* 0x0000000000007918 */ /* 0x000fd00000000000 */
[----:B------:R-:W0:Y:S02]  /*0c90*/  USETMAXREG.TRY_ALLOC.CTAPOOL UP0, 0xe8 ;  /* 0x000000e8000079c8 */ /* 0x000e240008000600 */
[----:B0-----:R-:W-:-:S13]  /*0ca0*/  PLOP3.LUT P0, PT, PT, PT, UP0, 0x80, 0x0 ;  /* 0x000000000000781c */ /* 0x001fda0003f0f008 */
[----:B------:R-:W-:Y:S05]  /*0cb0*/  @!P0 BRA `(.L_x_4) ;  /* 0xfffffffc00f08947 */ /* 0x000fea000383ffff */
[----:B------:R-:W-:Y:S01]  /*0cc0*/  ULDC.64 UR4, c[0x0][0x598] ;  /* 0x0001660000047ab9 */ /* 0x000fe20000000a00 */
[----:B------:R-:W-:Y:S01]  /*0cd0*/  ULDC.64 UR36, c[0x0][0x208] ;  /* 0x0000820000247ab9 */ /* 0x000fe20000000a00 */
[----:B------:R-:W-:-:S04]  /*0ce0*/  ISETP.NE.U32.AND P0, PT, RZ, UR4, PT ;  /* 0x00000004ff007c0c */ /* 0x000fc8000bf05070 */
[----:B------:R-:W-:-:S13]  /*0cf0*/  ISETP.NE.AND.EX P0, PT, RZ, UR5, PT, P0 ;  /* 0x00000005ff007c0c */ /* 0x000fda000bf05300 */
[----:B------:R-:W-:Y:S05]  /*0d00*/  @!P0 BRA `(.L_x_7) ;  /* 0x00000000001c8947 */ /* 0x000fea0003800000 */
[----:B------:R-:W0:Y:S02]  /*0d10*/  LDC.64 R6, c[0x0][0x598] ;  /* 0x00016600ff067b82 */ /* 0x000e240000000a00 */
[----:B0-----:R-:W2:Y:S02]  /*0d20*/  LDG.E.64 R6, desc[UR36][R6.64] ;  /* 0x0000002406067981 */ /* 0x001ea4000c1e1b00 */
[----:B--2---:R-:W-:-:S04]  /*0d30*/  ISETP.NE.U32.AND P0, PT, R6, RZ, PT ;  /* 0x000000ff0600720c */ /* 0x004fc80003f05070 */
[----:B------:R-:W-:-:S13]  /*0d40*/  ISETP.NE.AND.EX P0, PT, R7, RZ, PT, P0 ;  /* 0x000000ff0700720c */ /* 0x000fda0003f05300 */
[----:B------:R-:W-:Y:S05]  /*0d50*/  @!P0 BRA `(.L_x_7) ;  /* 0x0000000000088947 */ /* 0x000fea0003800000 */
[----:B------:R0:W5:Y:S01]  /*0d60*/  LD.E R88, desc[UR36][R6.64] ;  /* 0x0000002406587980 */ /* 0x000162000c101900 */
[----:B------:R-:W-:Y:S05]  /*0d70*/  BRA `(.L_x_8) ;  /* 0x0000000000247947 */ /* 0x000fea0003800000 */
.L_x_7:
[----:B------:R-:W-:Y:S02]  /*0d80*/  ULDC.64 UR4, c[0x0][0x588] ;  /* 0x0001620000047ab9 */ /* 0x000fe40000000a00 */
[----:B------:R-:W-:-:S04]  /*0d90*/  ISETP.NE.U32.AND P0, PT, RZ, UR4, PT ;  /* 0x00000004ff007c0c */ /* 0x000fc8000bf05070 */
[----:B------:R-:W-:-:S13]  /*0da0*/  ISETP.NE.AND.EX P0, PT, RZ, UR5, PT, P0 ;  /* 0x00000005ff007c0c */ /* 0x000fda000bf05300 */
[----:B------:R-:W-:Y:S05]  /*0db0*/  @!P0 BRA `(.L_x_9) ;  /* 0x00000000000c8947 */ /* 0x000fea0003800000 */
[----:B------:R-:W0:Y:S02]  /*0dc0*/  LDC.64 R88, c[0x0][0x588] ;  /* 0x00016200ff587b82 */ /* 0x000e240000000a00 */
[----:B0-----:R1:W5:Y:S01]  /*0dd0*/  LDG.E R88, desc[UR36][R88.64] ;  /* 0x0000002458587981 */ /* 0x001362000c1e1900 */
[----:B------:R-:W-:Y:S05]  /*0de0*/  BRA `(.L_x_8) ;  /* 0x0000000000087947 */ /* 0x000fea0003800000 */
.L_x_9:
[----:B------:R-:W-:Y:S02]  /*0df0*/  ULDC UR4, c[0x0][0x580] ;  /* 0x0001600000047ab9 */ /* 0x000fe40000000800 */
[----:B------:R-:W-:-:S07]  /*0e00*/  IMAD.U32 R88, RZ, RZ, UR4 ;  /* 0x00000004ff587e24 */ /* 0x000fce000f8e00ff */
.L_x_8:
[----:B------:R-:W-:Y:S02]  /*0e10*/  ULDC.64 UR4, c[0x0][0x5a0] ;  /* 0x0001680000047ab9 */ /* 0x000fe40000000a00 */
[----:B------:R-:W-:-:S04]  /*0e20*/  ISETP.NE.U32.AND P0, PT, RZ, UR4, PT ;  /* 0x00000004ff007c0c */ /* 0x000fc8000bf05070 */
[----:B------:R-:W-:-:S13]  /*0e30*/  ISETP.NE.AND.EX P0, PT, RZ, UR5, PT, P0 ;  /* 0x00000005ff007c0c */ /* 0x000fda000bf05300 */
[----:B------:R-:W-:Y:S05]  /*0e40*/  @!P0 BRA `(.L_x_10) ;  /* 0x00000000001c8947 */ /* 0x000fea0003800000 */
[----:B0-----:R-:W0:Y:S02]  /*0e50*/  LDC.64 R6, c[0x0][0x5a0] ;  /* 0x00016800ff067b82 */ /* 0x001e240000000a00 */
[----:B0-----:R-:W2:Y:S02]  /*0e60*/  LDG.E.64 R6, desc[UR36][R6.64] ;  /* 0x0000002406067981 */ /* 0x001ea4000c1e1b00 */
[----:B--2---:R-:W-:-:S04]  /*0e70*/  ISETP.NE.U32.AND P0, PT, R6, RZ, PT ;  /* 0x000000ff0600720c */ /* 0x004fc80003f05070 */
[----:B------:R-:W-:-:S13]  /*0e80*/  ISETP.NE.AND.EX P0, PT, R7, RZ, PT, P0 ;  /* 0x000000ff0700720c */ /* 0x000fda0003f05300 */
[----:B------:R-:W-:Y:S05]  /*0e90*/  @!P0 BRA `(.L_x_10) ;  /* 0x0000000000088947 */ /* 0x000fea0003800000 */
[----:B-1----:R0:W5:Y:S01]  /*0ea0*/  LD.E R89, desc[UR36][R6.64] ;  /* 0x0000002406597980 */ /* 0x002162000c101900 */
[----:B------:R-:W-:Y:S05]  /*0eb0*/  BRA `(.L_x_11) ;  /* 0x0000000000247947 */ /* 0x000fea0003800000 */
.L_x_10:
[----:B------:R-:W-:Y:S02]  /*0ec0*/  ULDC.64 UR4, c[0x0][0x590] ;  /* 0x0001640000047ab9 */ /* 0x000fe40000000a00 */
[----:B------:R-:W-:-:S04]  /*0ed0*/  ISETP.NE.U32.AND P0, PT, RZ, UR4, PT ;  /* 0x00000004ff007c0c */ /* 0x000fc8000bf05070 */
[----:B------:R-:W-:-:S13]  /*0ee0*/  ISETP.NE.AND.EX P0, PT, RZ, UR5, PT, P0 ;  /* 0x00000005ff007c0c */ /* 0x000fda000bf05300 */
[----:B------:R-:W-:Y:S05]  /*0ef0*/  @!P0 BRA `(.L_x_12) ;  /* 0x00000000000c8947 */ /* 0x000fea0003800000 */
[----:B0-----:R-:W1:Y:S02]  /*0f00*/  LDC.64 R6, c[0x0][0x590] ;  /* 0x00016400ff067b82 */ /* 0x001e640000000a00 */
[----:B-1----:R1:W5:Y:S01]  /*0f10*/  LDG.E R89, desc[UR36][R6.64] ;  /* 0x0000002406597981 */ /* 0x002362000c1e1900 */
[----:B------:R-:W-:Y:S05]  /*0f20*/  BRA `(.L_x_11) ;  /* 0x0000000000087947 */ /* 0x000fea0003800000 */
.L_x_12:
[----:B------:R-:W-:Y:S02]  /*0f30*/  ULDC UR4, c[0x0][0x584] ;  /* 0x0001610000047ab9 */ /* 0x000fe40000000800 */
[----:B-1----:R-:W-:-:S07]  /*0f40*/  IMAD.U32 R89, RZ, RZ, UR4 ;  /* 0x00000004ff597e24 */ /* 0x002fce000f8e00ff */
.L_x_11:
[----:B------:R-:W-:-:S13]  /*0f50*/  LOP3.LUT P0, RZ, R0, 0xff, RZ, 0xc0, !PT ;  /* 0x000000ff00ff7812 */ /* 0x000fda000780c0ff */
[----:B------:R-:W-:Y:S05]  /*0f60*/  @!P0 EXIT ;  /* 0x000000000000894d */ /* 0x000fea0003800000 */
[----:B------:R-:W2:Y:S01]  /*0f70*/  LDC R91, c[0x0][0x658] ;  /* 0x00019600ff5b7b82 */ /* 0x000ea20000000800 */
[----:B------:R-:W-:Y:S01]  /*0f80*/  ULDC.64 UR6, c[0x0][0x288] ;  /* 0x0000a20000067ab9 */ /* 0x000fe20000000a00 */
[----:B------:R-:W-:Y:S01]  /*0f90*/  LOP3.LUT R14, R14, 0x1, RZ, 0xc0, !PT ;  /* 0x000000010e0e7812 */ /* 0x000fe200078ec0ff */
[----:B------:R-:W-:Y:S01]  /*0fa0*/  UIADD3 UR4, UR7, 0x7f, URZ ;  /* 0x0000007f07047890 */ /* 0x000fe2000fffe03f */
[----:B------:R-:W-:Y:S01]  /*0fb0*/  SHF.R.U32.HI R0, RZ, 0x2, R3 ;  /* 0x00000002ff007819 */ /* 0x000fe20000011603 */
[----:B------:R-:W-:Y:S01]  /*0fc0*/  IMAD.U32 R5, RZ, RZ, UR6 ;  /* 0x00000006ff057e24 */ /* 0x000fe2000f8e00ff */
[----:B------:R-:W-:Y:S01]  /*0fd0*/  SHF.R.U32.HI R4, RZ, 0x1, R4 ;  /* 0x00000001ff047819 */ /* 0x000fe20000011604 */
[----:B------:R-:W-:Y:S01]  /*0fe0*/  USHF.R.S32.HI UR5, URZ, 0x1f, UR4 ;  /* 0x0000001f3f057899 */ /* 0x000fe20008011404 */
[----:B------:R-:W3:Y:S01]  /*0ff0*/  LDC.64 R94, c[0x0][0x5c8] ;  /* 0x00017200ff5e7b82 */ /* 0x000ee20000000a00 */
[----:B------:R-:W-:Y:S01]  /*1000*/  LOP3.LUT R90, R3, 0x3, RZ, 0xc0, !PT ;  /* 0x00000003035a7812 */ /* 0x000fe200078ec0ff */
[----:B01----:R-:W-:Y:S01]  /*1010*/  IMAD.SHL.U32 R7, R14, 0x40, RZ ;  /* 0x000000400e077824 */ /* 0x003fe200078e00ff */
[----:B------:R-:W-:Y:S01]  /*1020*/  LOP3.LUT R0, R0, 0x7, RZ, 0xc0, !PT ;  /* 0x0000000700007812 */ /* 0x000fe200078ec0ff */
[----:B------:R-:W-:Y:S01]  /*1030*/  ULEA.HI UR5, UR5, UR4, URZ, 0x7 ;  /* 0x0000000405057291 */ /* 0x000fe2000f8f383f */
[----:B------:R-:W-:Y:S01]  /*1040*/  LOP3.LUT R23, R4, 0x30, RZ, 0xc0, !PT ;  /* 0x0000003004177812 */ /* 0x000fe200078ec0ff */
[----:B------:R-:W-:Y:S01]  /*1050*/  IMAD R90, R90, -0x2, R5 ;  /* 0xfffffffe5a5a7824 */ /* 0x000fe200078e0205 */
[--C-:B------:R-:W-:Y:S01]  /*1060*/  LOP3.LUT R22, R7, 0x40, R0.reuse, 0xe2, !PT ;  /* 0x0000004007167812 */ /* 0x100fe200078ee200 */
[----:B------:R-:W0:Y:S01]  /*1070*/  LDC R98, c[0x0][0x600] ;  /* 0x00018000ff627b82 */ /* 0x000e220000000800 */
[----:B------:R-:W-:Y:S01]  /*1080*/  IADD3 R5, RZ, -R23, -R0 ;  /* 0x80000017ff057210 */ /* 0x000fe20007ffe800 */
[----:B------:R-:W-:Y:S01]  /*1090*/  IMAD.MOV.U32 R0, RZ, RZ, -0x1 ;  /* 0xffffffffff007424 */ /* 0x000fe200078e00ff */
[----:B------:R-:W-:Y:S01]  /*10a0*/  USHF.R.S32.HI UR43, URZ, 0x7, UR5 ;  /* 0x000000073f2b7899 */ /* 0x000fe20008011405 */
[----:B------:R-:W-:Y:S01]  /*10b0*/  IMAD.MOV.U32 R4, RZ, RZ, 0x1 ;  /* 0x00000001ff047424 */ /* 0x000fe200078e00ff */
[C---:B------:R-:W-:Y:S01]  /*10c0*/  LOP3.LUT R97, R3.reuse, 0x80, RZ, 0xc0, !PT ;  /* 0x0000008003617812 */ /* 0x040fe200078ec0ff */
[----:B------:R-:W-:Y:S01]  /*10d0*/  IMAD R5, R14, -0x40, R5 ;  /* 0xffffffc00e057824 */ /* 0x000fe200078e0205 */
[----:B------:R-:W-:Y:S01]  /*10e0*/  UISETP.LT.AND UP0, UPT, UR43, 0x1, UPT ;  /* 0x000000012b00788c */ /* 0x000fe2000bf01270 */
[----:B--2---:R-:W-:Y:S01]  /*10f0*/  SHF.L.U32 R0, R0, R91, RZ ;  /* 0x0000005b00007219 */ /* 0x004fe200000006ff */
[----:B------:R-:W-:Y:S01]  /*1100*/  ULDC UR4, c[0x0][0x284] ;  /* 0x0000a10000047ab9 */ /* 0x000fe20000000800 */
[----:B------:R-:W-:Y:S01]  /*1110*/  LOP3.LUT R22, R22, R23, RZ, 0xfc, !PT ;  /* 0x0000001716167212 */ /* 0x000fe200078efcff */
[----:B------:R-:W-:Y:S01]  /*1120*/  USEL UR44, UR43, 0x1, UP0 ;  /* 0x000000012b2c7887 */ /* 0x000fe20008000000 */
[----:B------:R-:W-:Y:S01]  /*1130*/  SHF.L.U32 R91, R4, R91, RZ ;  /* 0x0000005b045b7219 */ /* 0x000fe200000006ff */
[----:B------:R-:W-:Y:S01]  /*1140*/  IMAD.SHL.U32 R96, R3, 0x2, RZ ;  /* 0x0000000203607824 */ /* 0x000fe200078e00ff */
[----:B------:R-:W-:Y:S01]  /*1150*/  LOP3.LUT R116, R18, 0x1, RZ, 0xfc, !PT ;  /* 0x0000000112747812 */ /* 0x000fe200078efcff */
[----:B------:R-:W-:Y:S01]  /*1160*/  VIADD R100, R5, UR4 ;  /* 0x0000000405647c36 */ /* 0x000fe20008000000 */
[C-C-:B---3--:R-:W-:Y:S01]  /*1170*/  SHF.L.U64.HI R92, R94.reuse, 0x7, R95.reuse ;  /* 0x000000075e5c7819 */ /* 0x148fe2000001025f */
[----:B------:R-:W-:Y:S01]  /*1180*/  IMAD.MOV.U32 R23, RZ, RZ, RZ ;  /* 0x000000ffff177224 */ /* 0x000fe200078e00ff */
[C---:B------:R-:W-:Y:S01]  /*1190*/  SHF.L.U64.HI R93, R94.reuse, 0x3, R95 ;  /* 0x000000035e5d7819 */ /* 0x040fe2000001025f */
[C---:B------:R-:W-:Y:S01]  /*11a0*/  IMAD.SHL.U32 R95, R94.reuse, 0x80, RZ ;  /* 0x000000805e5f7824 */ /* 0x040fe200078e00ff */
[----:B------:R-:W-:Y:S01]  /*11b0*/  SHF.R.U32.HI R97, RZ, 0x7, R97 ;  /* 0x00000007ff617819 */ /* 0x000fe20000011661 */
[----:B------:R-:W-:Y:S01]  /*11c0*/  IMAD.SHL.U32 R94, R94, 0x8, RZ ;  /* 0x000000085e5e7824 */ /* 0x000fe200078e00ff */
[----:B------:R-:W-:Y:S01]  /*11d0*/  LOP3.LUT R99, RZ, R0, RZ, 0x33, !PT ;  /* 0x00000000ff637212 */ /* 0x000fe200078e33ff */
[----:B------:R-:W-:Y:S01]  /*11e0*/  UIADD3 UR44, UR43, -UR44, URZ ;  /* 0x8000002c2b2c7290 */ /* 0x000fe2000fffe03f */
[----:B0-----:R-:W-:Y:S01]  /*11f0*/  VIADD R98, R98, 0xffffffff ;  /* 0xffffffff62627836 */ /* 0x001fe20000000000 */
[----:B------:R-:W-:Y:S01]  /*1200*/  UMOV UR40, URZ ;  /* 0x0000003f00287c82 */ /* 0x000fe20008000000 */
[----:B------:R-:W-:-:S09]  /*1210*/  UMOV UR42, URZ ;  /* 0x0000003f002a7c82 */ /* 0x000fd20008000000 */
.L_x_156:
[----:B0-----:R-:W0:Y:S01]  /*1220*/  SHFL.IDX PT, R0, R97, RZ, 0x1f ;  /* 0x00001fff61007589 */ /* 0x001e2200000e0000 */
[----:B-1----:R-:W1:Y:S01]  /*1230*/  S2UR UR7, SR_CgaCtaId ;  /* 0x00000000000779c3 */ /* 0x002e620000008800 */
[----:B------:R-:W-:Y:S01]  /*1240*/  UMOV UR6, 0x400 ;  /* 0x0000040000067882 */ /* 0x000fe20000000000 */
[----:B0-----:R-:W-:Y:S01]  /*1250*/  R2UR UR4, R0 ;  /* 0x00000000000472ca */ /* 0x001fe200000e0000 */
[----:B-1----:R-:W-:-:S12]  /*1260*/  ULEA UR46, UR7, UR6, 0x18 ;  /* 0x00000006072e7291 */ /* 0x002fd8000f8ec03f */
[----:B------:R-:W-:-:S04]  /*1270*/  ULEA.HI UR5, UR4, UR4, URZ, 0x1 ;  /* 0x0000000404057291 */ /* 0x000fc8000f8f083f */
[----:B------:R-:W-:-:S04]  /*1280*/  ULOP3.LUT UR5, UR5, 0x7fffe, URZ, 0xc0, !UPT ;  /* 0x0007fffe05057892 */ /* 0x000fc8000f8ec03f */
[----:B------:R-:W-:-:S03]  /*1290*/  UIADD3 UR5, UR4, -UR5, URZ ;  /* 0x8000000504057290 */ /* 0x000fc6000fffe03f */
[----:B------:R-:W-:Y:S01]  /*12a0*/  ULDC UR4, c[0x0][0x28c] ;  /* 0x0000a30000047ab9 */ /* 0x000fe20000000800 */
[----:B------:R-:W-:Y:S01]  /*12b0*/  ULEA UR5, UR5, UR46, 0xd ;  /* 0x0000002e05057291 */ /* 0x000fe2000f8e683f */
[----:B------:R-:W-:-:S03]  /*12c0*/  ISETP.LT.AND P0, PT, RZ, UR4, PT ;  /* 0x00000004ff007c0c */ /* 0x000fc6000bf01270 */
[----:B------:R-:W-:-:S04]  /*12d0*/  UIADD3 UR5, UR5, 0x100, URZ ;  /* 0x0000010005057890 */ /* 0x000fc8000fffe03f */
[----:B------:R-:W-:-:S04]  /*12e0*/  USHF.R.U32.HI UR5, URZ, 0x4, UR5 ;  /* 0x000000043f057899 */ /* 0x000fc80008011605 */
[----:B------:R-:W-:-:S04]  /*12f0*/  ULOP3.LUT UR5, UR5, 0x3fff, URZ, 0xc0, !UPT ;  /* 0x00003fff05057892 */ /* 0x000fc8000f8ec03f */
[----:B------:R-:W-:Y:S01]  /*1300*/  ULOP3.LUT UR45, UR5, 0x10000, URZ, 0xfc, !UPT ;  /* 0x00010000052d7892 */ /* 0x000fe2000f8efc3f */
[----:B--2345:R-:W-:Y:S11]  /*1310*/  @P0 BRA `(.L_x_13) ;  /* 0x0000000000400947 */ /* 0x03cff60003800000 */
[----:B------:R-:W-:Y:S01]  /*1320*/  MOV R0, 0x0 ;  /* 0x0000000000007802 */ /* 0x000fe20000000f00 */
[----:B------:R-:W-:Y:S01]  /*1330*/  ULDC.64 UR4, c[0x4][0x68] ;  /* 0x01001a0000047ab9 */ /* 0x000fe20000000a00 */
[----:B------:R-:W-:Y:S01]  /*1340*/  ULDC.64 UR6, c[0x4][0x8] ;  /* 0x0100020000067ab9 */ /* 0x000fe20000000a00 */
[----:B------:R-:W-:Y:S01]  /*1350*/  IMAD.U32 R4, RZ, RZ, UR4 ;  /* 0x00000004ff047e24 */ /* 0x000fe2000f8e00ff */
[----:B------:R0:W1:Y:S01]  /*1360*/  LDC.64 R14, c[0x4][R0] ;  /* 0x01000000000e7b82 */ /* 0x0000620000000a00 */
[----:B------:R-:W-:Y:S01]  /*1370*/  IMAD.U32 R5, RZ, RZ, UR5 ;  /* 0x00000005ff057e24 */ /* 0x000fe2000f8e00ff */
[----:B------:R-:W-:Y:S01]  /*1380*/  ULDC.64 UR4, c[0x4][0x70] ;  /* 0x01001c0000047ab9 */ /* 0x000fe20000000a00 */
[----:B------:R-:W-:Y:S02]  /*1390*/  IMAD.U32 R10, RZ, RZ, UR6 ;  /* 0x00000006ff0a7e24 */ /* 0x000fe4000f8e00ff */
[----:B------:R-:W-:Y:S02]  /*13a0*/  IMAD.U32 R6, RZ, RZ, UR4 ;  /* 0x00000004ff067e24 */ /* 0x000fe4000f8e00ff */
[----:B------:R-:W-:-:S02]  /*13b0*/  IMAD.U32 R7, RZ, RZ, UR5 ;  /* 0x00000005ff077e24 */ /* 0x000fc4000f8e00ff */
[----:B------:R-:W-:Y:S02]  /*13c0*/  IMAD.U32 R11, RZ, RZ, UR7 ;  /* 0x00000007ff0b7e24 */ /* 0x000fe4000f8e00ff */
[----:B------:R-:W-:Y:S02]  /*13d0*/  IMAD.MOV.U32 R8, RZ, RZ, 0x1e1 ;  /* 0x000001e1ff087424 */ /* 0x000fe400078e00ff */
[----:B------:R-:W-:Y:S02]  /*13e0*/  IMAD.MOV.U32 R12, RZ, RZ, 0x1 ;  /* 0x00000001ff0c7424 */ /* 0x000fe400078e00ff */
[----:B0-----:R-:W-:-:S07]  /*13f0*/  IMAD.MOV.U32 R13, RZ, RZ, RZ ;  /* 0x000000ffff0d7224 */ /* 0x001fce00078e00ff */
[----:B------:R-:W-:-:S07]  /*1400*/  LEPC R20, `(.L_x_13) ;  /* 0x000000001014794e */ /* 0x000fce0000000000 */
[----:B-1---5:R-:W-:Y:S05]  /*1410*/  CALL.ABS.NOINC R14 ;  /* 0x000000000e007343 */ /* 0x022fea0003c00000 */
.L_x_13:
[----:B------:R-:W-:-:S13]  /*1420*/  ISETP.NE.AND P0, PT, R116, 0x3, PT ;  /* 0x000000037400780c */ /* 0x000fda0003f05270 */
[----:B------:R-:W-:Y:S05]  /*1430*/  @!P0 BRA `(.L_x_14) ;  /* 0x0000000000048947 */ /* 0x000fea0003800000 */
[----:B------:R-:W-:Y:S01]  /*1440*/  BPT.TRAP 0x1 ;  /* 0x000000040000795c */ /* 0x000fe20000300000 */
.L_x_14:
[----:B------:R-:W-:Y:S02]  /*1450*/  IMAD.U32 R3, RZ, RZ, UR42 ;  /* 0x0000002aff037e24 */ /* 0x000fe4000f8e00ff */
[----:B------:R-:W-:-:S03]  /*1460*/  IMAD.U32 R0, RZ, RZ, UR40 ;  /* 0x00000028ff007e24 */ /* 0x000fc6000f8e00ff */
[----:B------:R-:W-:Y:S02]  /*1470*/  LEA R3, R3, UR46, 0x3 ;  /* 0x0000002e03037c11 */ /* 0x000fe4000f8e18ff */
[----:B------:R-:W-:-:S04]  /*1480*/  SHF.L.U32 R0, R0, 0x1f, RZ ;  /* 0x0000001f00007819 */ /* 0x000fc800000006ff */
[----:B------:R0:W1:Y:S01]  /*1490*/  SYNCS.PHASECHK.TRANS64.TRYWAIT P1, [R3+URZ], R0 ;  /* 0x00000000030075a7 */ /* 0x000062000802017f */
[----:B------:R-:W-:Y:S05]  /*14a0*/  @!P0 BRA `(.L_x_15) ;  /* 0x0000000000048947 */ /* 0x000fea0003800000 */
[----:B------:R-:W-:Y:S01]  /*14b0*/  BPT.TRAP 0x1 ;  /* 0x000000040000795c */ /* 0x000fe20000300000 */
.L_x_15:
[----:B------:R-:W-:-:S05]  /*14c0*/  IMAD.U32 R4, RZ, RZ, UR44 ;  /* 0x0000002cff047e24 */ /* 0x000fca000f8e00ff */
[----:B------:R-:W-:Y:S01]  /*14d0*/  ISETP.GE.AND P2, PT, R4, 0x1, PT ;  /* 0x000000010400780c */ /* 0x000fe20003f46270 */
[----:B-1----:R-:W-:-:S12]  /*14e0*/  @P1 BRA `(.L_x_16) ;  /* 0x0000000000081947 */ /* 0x002fd80003800000 */
[----:B------:R-:W1:Y:S02]  /*14f0*/  SYNCS.PHASECHK.TRANS64.TRYWAIT P1, [R3+URZ], R0 ;  /* 0x00000000030075a7 */ /* 0x000e64000802017f */
[----:B-1----:R-:W-:Y:S05]  /*1500*/  @!P1 BRA `(.L_x_17) ;  /* 0x0000007c00289947 */ /* 0x002fea0003800000 */
.L_x_16:
[----:B------:R-:W-:Y:S05]  /*1510*/  WARPSYNC.ALL ;  /* 0x0000000000007948 */ /* 0x000fea0003800000 */
[----:B------:R-:W-:Y:S01]  /*1520*/  UIADD3 UR4, UR46, 0x50100, URZ ;  /* 0x000501002e047890 */ /* 0x000fe2000fffe03f */
[----:B------:R-:W-:Y:S01]  /*1530*/  WARPGROUP.ARRIVE ;  /* 0x00000000000079c5 */ /* 0x000fe20000000000 */
[----:B------:R-:W-:Y:S02]  /*1540*/  ULEA UR6, UR42, UR45, 0xc ;  /* 0x0000002d2a067291 */ /* 0x000fe4000f8e603f */
[----:B------:R-:W-:Y:S01]  /*1550*/  USHF.R.U32.HI UR4, URZ, 0x4, UR4 ;  /* 0x000000043f047899 */ /* 0x000fe20008011604 */
[----:B------:R-:W-:Y:S01]  /*1560*/  UMOV UR13, 0x40000040 ;  /* 0x40000040000d7882 */ /* 0x000fe20000000000 */
[----:B------:R-:W-:-:S02]  /*1570*/  UMOV UR15, 0x40000040 ;  /* 0x40000040000f7882 */ /* 0x000fc40000000000 */
[----:B------:R-:W-:Y:S01]  /*1580*/  ULOP3.LUT UR4, UR4, 0x3fff, URZ, 0xc0, !UPT ;  /* 0x00003fff04047892 */ /* 0x000fe2000f8ec03f */
[----:B------:R-:W-:Y:S01]  /*1590*/  UMOV UR12, UR6 ;  /* 0x00000006000c7c82 */ /* 0x000fe20008000000 */
[----:B------:R-:W-:Y:S02]  /*15a0*/  UIADD3 UR5, UR6, 0x400, URZ ;  /* 0x0000040006057890 */ /* 0x000fe4000fffe03f */
[----:B------:R-:W-:Y:S02]  /*15b0*/  ULOP3.LUT UR8, UR4, 0x10000, URZ, 0xfc, !UPT ;  /* 0x0001000004087892 */ /* 0x000fe4000f8efc3f */
[----:B------:R-:W-:Y:S02]  /*15c0*/  UIADD3 UR7, UR6, 0x806, URZ ;  /* 0x0000080606077890 */ /* 0x000fe4000fffe03f */
[----:B------:R-:W-:Y:S02]  /*15d0*/  ULEA UR4, UR42, UR8, 0xa ;  /* 0x000000082a047291 */ /* 0x000fe4000f8e503f */
[----:B------:R-:W-:-:S02]  /*15e0*/  UIADD3 UR10, UR6, 0xc06, URZ ;  /* 0x00000c06060a7890 */ /* 0x000fc4000fffe03f */
[----:B------:R-:W-:-:S03]  /*15f0*/  UIADD3 UR9, UR4, 0x206, URZ ;  /* 0x0000020604097890 */ /* 0x000fc6000fffe03f */
[----:B------:R-:W-:Y:S02]  /*1600*/  UMOV UR14, UR4 ;  /* 0x00000004000e7c82 */ /* 0x000fe40008000000 */
[----:B------:R-:W-:Y:S01]  /*1610*/  HGMMA.64x64x16.F32 R56, gdesc[UR12], RZ, !UPT, gsb0 ;  /* 0x00e000000c3879f0 */ /* 0x000fe2000c0008ff */
[----:B------:R-:W-:Y:S01]  /*1620*/  UMOV UR12, UR5 ;  /* 0x00000005000c7c82 */ /* 0x000fe20008000000 */
[----:B------:R-:W-:Y:S01]  /*1630*/  UMOV UR13, 0x40000040 ;  /* 0x40000040000d7882 */ /* 0x000fe20000000000 */
[----:B------:R-:W-:Y:S01]  /*1640*/  UIADD3 UR5, UR6, 0x402, URZ ;  /* 0x0000040206057890 */ /* 0x000fe2000fffe03f */
[----:B------:R-:W-:Y:S02]  /*1650*/  WARPGROUP.DEPBAR.LE gsb0, 0x0 ;  /* 0x00008000000079c5 */ /* 0x000fe40000010000 */
[----:B------:R-:W-:-:S06]  /*1660*/  WARPGROUP.ARRIVE ;  /* 0x00000000000079c5 */ /* 0x000fcc0000000000 */
[----:B------:R-:W-:Y:S01]  /*1670*/  HGMMA.64x64x16.F32 R24, gdesc[UR12], RZ, !UPT, gsb0 ;  /* 0x00e000000c1879f0 */ /* 0x000fe2000c0008ff */
[----:B------:R-:W-:Y:S02]  /*1680*/  UIADD3 UR12, UR6, 0x2, URZ ;  /* 0x00000002060c7890 */ /* 0x000fe4000fffe03f */
[----:B------:R-:W-:Y:S01]  /*1690*/  UIADD3 UR14, UR4, 0x2, URZ ;  /* 0x00000002040e7890 */ /* 0x000fe2000fffe03f */
[----:B------:R-:W-:Y:S01]  /*16a0*/  UMOV UR13, 0x40000040 ;  /* 0x40000040000d7882 */ /* 0x000fe20000000000 */
[----:B------:R-:W-:Y:S01]  /*16b0*/  UMOV UR15, 0x40000040 ;  /* 0x40000040000f7882 */ /* 0x000fe20000000000 */
[----:B------:R-:W-:Y:S02]  /*16c0*/  WARPGROUP.DEPBAR.LE gsb0, 0x0 ;  /* 0x00008000000079c5 */ /* 0x000fe40000010000 */
[----:B------:R-:W-:-:S06]  /*16d0*/  WARPGROUP.ARRIVE ;  /* 0x00000000000079c5 */ /* 0x000fcc0000000000 */
[----:B------:R-:W-:Y:S01]  /*16e0*/  HGMMA.64x64x16.F32 R56, gdesc[UR12], R56, gsb0 ;  /* 0x00e000000c3879f0 */ /* 0x000fe20008000838 */
[----:B------:R-:W-:Y:S01]  /*16f0*/  UMOV UR12, UR5 ;  /* 0x00000005000c7c82 */ /* 0x000fe20008000000 */
[----:B------:R-:W-:Y:S01]  /*1700*/  UMOV UR13, 0x40000040 ;  /* 0x40000040000d7882 */ /* 0x000fe20000000000 */
[----:B------:R-:W-:Y:S01]  /*1710*/  UIADD3 UR5, UR6, 0x404, URZ ;  /* 0x0000040406057890 */ /* 0x000fe2000fffe03f */
[----:B------:R-:W-:Y:S02]  /*1720*/  WARPGROUP.DEPBAR.LE gsb0, 0x0 ;  /* 0x00008000000079c5 */ /* 0x000fe40000010000 */
[----:B------:R-:W-:-:S06]  /*1730*/  WARPGROUP.ARRIVE ;  /* 0x00000000000079c5 */ /* 0x000fcc0000000000 */
[----:B------:R-:W-:Y:S01]  /*1740*/  HGMMA.64x64x16.F32 R24, gdesc[UR12], R24, gsb0 ;  /* 0x00e000000c1879f0 */ /* 0x000fe20008000818 */
        /* <DEDUP_REMOVED lines=56> */
[----:B------:R-:W-:Y:S01]  /*1ad0*/  UMOV UR4, UR7 ;  /* 0x0000000700047c82 */ /* 0x000fe20008000000 */
[----:B------:R-:W-:Y:S01]  /*1ae0*/  UMOV UR6, UR9 ;  /* 0x0000000900067c82 */ /* 0x000fe20008000000 */
[----:B------:R-:W-:Y:S01]  /*1af0*/  UMOV UR7, 0x40000040 ;  /* 0x4000004000077882 */ /* 0x000fe20000000000 */
[----:B------:R-:W-:Y:S02]  /*1b00*/  WARPGROUP.DEPBAR.LE gsb0, 0x0 ;  /* 0x00008000000079c5 */ /* 0x000fe40000010000 */
[----:B------:R-:W-:-:S06]  /*1b10*/  WARPGROUP.ARRIVE ;  /* 0x00000000000079c5 */ /* 0x000fcc0000000000 */
[----:B------:R-:W-:Y:S01]  /*1b20*/  HGMMA.64x64x16.F32 R56, gdesc[UR12], R56, gsb0 ;  /* 0x00e000000c3879f0 */ /* 0x000fe20008000838 */
[----:B------:R-:W-:Y:S01]  /*1b30*/  UMOV UR12, UR5 ;  /* 0x00000005000c7c82 */ /* 0x000fe20008000000 */
[----:B------:R-:W-:Y:S01]  /*1b40*/  UMOV UR13, 0x40000040 ;  /* 0x40000040000d7882 */ /* 0x000fe20000000000 */
[----:B------:R-:W-:Y:S01]  /*1b50*/  UMOV UR5, 0x40000040 ;  /* 0x4000004000057882 */ /* 0x000fe20000000000 */
[----:B------:R-:W-:Y:S02]  /*1b60*/  WARPGROUP.DEPBAR.LE gsb0, 0x0 ;  /* 0x00008000000079c5 */ /* 0x000fe40000010000 */
[----:B------:R-:W-:-:S06]  /*1b70*/  WARPGROUP.ARRIVE ;  /* 0x00000000000079c5 */ /* 0x000fcc0000000000 */
[----:B------:R-:W-:Y:S03]  /*1b80*/  HGMMA.64x64x16.F32 R24, gdesc[UR12], R24, gsb0 ;  /* 0x00e000000c1879f0 */ /* 0x000fe60008000818 */
[----:B------:R-:W-:Y:S02]  /*1b90*/  WARPGROUP.DEPBAR.LE gsb0, 0x0 ;  /* 0x00008000000079c5 */ /* 0x000fe40000010000 */
[----:B------:R-:W-:-:S06]  /*1ba0*/  WARPGROUP.ARRIVE ;  /* 0x00000000000079c5 */ /* 0x000fcc0000000000 */
[----:B------:R-:W-:Y:S01]  /*1bb0*/  HGMMA.64x64x16.F32 R56, gdesc[UR4], R56, gsb0 ;  /* 0x00e00000043879f0 */ /* 0x000fe20008000838 */
[----:B------:R-:W-:Y:S01]  /*1bc0*/  UMOV UR4, UR10 ;  /* 0x0000000a00047c82 */ /* 0x000fe20008000000 */
[----:B------:R-:W-:Y:S01]  /*1bd0*/  UMOV UR5, 0x40000040 ;  /* 0x4000004000057882 */ /* 0x000fe20000000000 */
[----:B------:R-:W-:Y:S02]  /*1be0*/  WARPGROUP.DEPBAR.LE gsb0, 0x0 ;  /* 0x00008000000079c5 */ /* 0x000fe40000010000 */
[----:B------:R-:W-:-:S06]  /*1bf0*/  WARPGROUP.ARRIVE ;  /* 0x00000000000079c5 */ /* 0x000fcc0000000000 */
[----:B------:R-:W-:Y:S03]  /*1c00*/  HGMMA.64x64x16.F32 R24, gdesc[UR4], R24, gsb0 ;  /* 0x00e00000041879f0 */ /* 0x000fe60008000818 */
[----:B------:R-:W-:Y:S02]  /*1c10*/  WARPGROUP.DEPBAR.LE gsb0, 0x0 ;  /* 0x00008000000079c5 */ /* 0x000fe40000010000 */
[----:B------:R-:W-:Y:S05]  /*1c20*/  @!P2 BRA `(.L_x_18) ;  /* 0x00000008004ca947 */ /* 0x000fea0003800000 */
[----:B------:R-:W-:Y:S01]  /*1c30*/  UIADD3 UR13, UR42, 0x1, URZ ;  /* 0x000000012a0d7890 */ /* 0x000fe2000fffe03f */
[----:B01----:R-:W-:Y:S01]  /*1c40*/  IMAD.U32 R0, RZ, RZ, UR44 ;  /* 0x0000002cff007e24 */ /* 0x003fe2000f8e00ff */
[----:B------:R-:W-:Y:S02]  /*1c50*/  UMOV UR9, UR42 ;  /* 0x0000002a00097c82 */ /* 0x000fe40008000000 */
[----:B------:R-:W-:-:S04]  /*1c60*/  UISETP.NE.AND UP0, UPT, UR13, 0x5, UPT ;  /* 0x000000050d00788c */ /* 0x000fc8000bf05270 */
[----:B------:R-:W-:Y:S02]  /*1c70*/  USEL UR4, URZ, 0x1, UP0 ;  /* 0x000000013f047887 */ /* 0x000fe40008000000 */
[----:B------:R-:W-:Y:S02]  /*1c80*/  USEL UR13, UR13, URZ, UP0 ;  /* 0x0000003f0d0d7287 */ /* 0x000fe40008000000 */
[----:B------:R-:W-:-:S06]  /*1c90*/  ULOP3.LUT UR4, UR40, UR4, URZ, 0x3c, !UPT ;  /* 0x0000000428047292 */ /* 0x000fcc000f8e3c3f */
[----:B------:R-:W-:-:S07]  /*1ca0*/  IMAD.U32 R5, RZ, RZ, UR4 ;  /* 0x00000004ff057e24 */ /* 0x000fce000f8e00ff */
.L_x_25:
[----:B01----:R-:W-:Y:S05]  /*1cb0*/  @!P0 BRA `(.L_x_19) ;  /* 0x0000000000048947 */ /* 0x003fea0003800000 */
[----:B------:R-:W-:Y:S01]  /*1cc0*/  BPT.TRAP 0x1 ;  /* 0x000000040000795c */ /* 0x000fe20000300000 */
.L_x_19:
[----:B------:R-:W0:Y:S01]  /*1cd0*/  S2UR UR4, SR_CgaCtaId ;  /* 0x00000000000479c3 */ /* 0x000e220000008800 */
[----:B------:R-:W-:Y:S01]  /*1ce0*/  UMOV UR10, 0x400 ;  /* 0x00000400000a7882 */ /* 0x000fe20000000000 */
[----:B------:R-:W-:Y:S01]  /*1cf0*/  SHF.L.U32 R3, R5, 0x1f, RZ ;  /* 0x0000001f05037819 */ /* 0x000fe200000006ff */
[----:B0-----:R-:W-:-:S04]  /*1d00*/  ULEA UR10, UR4, UR10, 0x18 ;  /* 0x0000000a040a7291 */ /* 0x001fc8000f8ec03f */
[----:B------:R-:W-:-:S09]  /*1d10*/  ULEA UR4, UR13, UR10, 0x3 ;  /* 0x0000000a0d047291 */ /* 0x000fd2000f8e183f */
[----:B------:R0:W1:Y:S01]  /*1d20*/  SYNCS.PHASECHK.TRANS64.TRYWAIT P1, [UR4], R3 ;  /* 0x00000003ff0075a7 */ /* 0x0000620008020144 */
[----:B------:R-:W-:Y:S05]  /*1d30*/  @!P0 BRA `(.L_x_20) ;  /* 0x0000000000048947 */ /* 0x000fea0003800000 */
[----:B------:R-:W-:Y:S01]  /*1d40*/  BPT.TRAP 0x1 ;  /* 0x000000040000795c */ /* 0x000fe20000300000 */
.L_x_20:
[----:B-1----:R-:W-:Y:S05]  /*1d50*/  @P1 BRA `(.L_x_21) ;  /* 0x0000000000081947 */ /* 0x002fea0003800000 */
[----:B------:R-:W1:Y:S02]  /*1d60*/  SYNCS.PHASECHK.TRANS64.TRYWAIT P1, [UR4], R3 ;  /* 0x00000003ff0075a7 */ /* 0x000e640008020144 */
[----:B-1----:R-:W-:Y:S05]  /*1d70*/  @!P1 BRA `(.L_x_22) ;  /* 0x0000007400209947 */ /* 0x002fea0003800000 */
.L_x_21:
[----:B------:R-:W-:Y:S01]  /*1d80*/  ULEA UR12, UR13, UR8, 0xa ;  /* 0x000000080d0c7291 */ /* 0x000fe2000f8e503f */
[----:B------:R-:W-:Y:S01]  /*1d90*/  WARPGROUP.ARRIVE ;  /* 0x00000000000079c5 */ /* 0x000fe20000000000 */
[----:B------:R-:W-:Y:S01]  /*1da0*/  ULEA UR11, UR13, UR45, 0xc ;  /* 0x0000002d0d0b7291 */ /* 0x000fe2000f8e603f */
[----:B------:R-:W-:Y:S01]  /*1db0*/  UMOV UR7, 0x40000040 ;  /* 0x4000004000077882 */ /* 0x000fe20000000000 */
[----:B------:R-:W-:Y:S02]  /*1dc0*/  UMOV UR5, 0x40000040 ;  /* 0x4000004000057882 */ /* 0x000fe40000000000 */
[----:B------:R-:W-:Y:S01]  /*1dd0*/  UIADD3 UR14, UR11, 0x400, URZ ;  /* 0x000004000b0e7890 */ /* 0x000fe2000fffe03f */
[----:B------:R-:W-:Y:S02]  /*1de0*/  UMOV UR6, UR12 ;  /* 0x0000000c00067c82 */ /* 0x000fe40008000000 */
[----:B------:R-:W-:Y:S02]  /*1df0*/  UMOV UR4, UR11 ;  /* 0x0000000b00047c82 */ /* 0x000fe40008000000 */
[----:B------:R-:W-:Y:S01]  /*1e00*/  HGMMA.64x64x16.F32 R56, gdesc[UR4], R56, gsb0 ;  /* 0x00e00000043879f0 */ /* 0x000fe20008000838 */
[----:B------:R-:W-:Y:S01]  /*1e10*/  UMOV UR5, 0x40000040 ;  /* 0x4000004000057882 */ /* 0x000fe20000000000 */
[----:B------:R-:W-:Y:S01]  /*1e20*/  UMOV UR4, UR14 ;  /* 0x0000000e00047c82 */ /* 0x000fe20008000000 */
[----:B------:R-:W-:Y:S01]  /*1e30*/  UIADD3 UR14, UR11, 0x402, URZ ;  /* 0x000004020b0e7890 */ /* 0x000fe2000fffe03f */
[----:B------:R-:W-:-:S02]  /*1e40*/  WARPGROUP.DEPBAR.LE gsb0, 0x0 ;  /* 0x00008000000079c5 */ /* 0x000fc40000010000 */
        /* <DEDUP_REMOVED lines=76> */
[----:B------:R-:W-:Y:S02]  /*2310*/  WARPGROUP.DEPBAR.LE gsb0, 0x0 ;  /* 0x00008000000079c5 */ /* 0x000fe40000010000 */
[----:B------:R-:W-:-:S06]  /*2320*/  WARPGROUP.ARRIVE ;  /* 0x00000000000079c5 */ /* 0x000fcc0000000000 */
[----:B------:R-:W-:Y:S01]  /*2330*/  HGMMA.64x64x16.F32 R24, gdesc[UR4], R24, gsb0 ;  /* 0x00e00000041879f0 */ /* 0x000fe20008000818 */
[----:B------:R-:W-:Y:S02]  /*2340*/  UIADD3 UR6, UR12, 0x206, URZ ;  /* 0x000002060c067890 */ /* 0x000fe4000fffe03f */
[----:B------:R-:W-:Y:S01]  /*2350*/  UIADD3 UR4, UR11, 0x806, URZ ;  /* 0x000008060b047890 */ /* 0x000fe2000fffe03f */
[----:B------:R-:W-:Y:S01]  /*2360*/  UMOV UR7, 0x40000040 ;  /* 0x4000004000077882 */ /* 0x000fe20000000000 */
[----:B------:R-:W-:Y:S01]  /*2370*/  UMOV UR5, 0x40000040 ;  /* 0x4000004000057882 */ /* 0x000fe20000000000 */
[----:B------:R-:W-:Y:S01]  /*2380*/  UIADD3 UR11, UR11, 0xc06, URZ ;  /* 0x00000c060b0b7890 */ /* 0x000fe2000fffe03f */
        /* <DEDUP_REMOVED lines=10> */
[----:B------:R-:W-:Y:S01]  /*2430*/  BPT.TRAP 0x1 ;  /* 0x000000040000795c */ /* 0x000fe20000300000 */
.L_x_23:
[----:B------:R-:W-:Y:S01]  /*2440*/  ULEA UR10, UR9, UR10, 0x3 ;  /* 0x0000000a090a7291 */ /* 0x000fe2000f8e183f */
[----:B------:R-:W-:-:S03]  /*2450*/  ISETP.GT.U32.AND P1, PT, R18, 0x1, PT ;  /* 0x000000011200780c */ /* 0x000fc60003f24070 */
[----:B------:R-:W-:-:S04]  /*2460*/  UIADD3 UR10, UR10, 0x28, URZ ;  /* 0x000000280a0a7890 */ /* 0x000fc8000fffe03f */
[----:B------:R-:W-:-:S09]  /*2470*/  UPRMT UR10, URZ, 0x654, UR10 ;  /* 0x000006543f0a7896 */ /* 0x000fd2000800000a */
[----:B------:R-:W-:Y:S01]  /*2480*/  SYNCS.ARRIVE.TRANS64.RED.A1T0 RZ, [UR10], RZ ;  /* 0x000000ffffff79a7 */ /* 0x000fe2000810040a */
[----:B------:R-:W-:Y:S05]  /*2490*/  @P1 BRA `(.L_x_24) ;  /* 0x0000000000041947 */ /* 0x000fea0003800000 */
[----:B------:R-:W-:Y:S01]  /*24a0*/  BPT.TRAP 0x1 ;  /* 0x000000040000795c */ /* 0x000fe20000300000 */
.L_x_24:
[----:B------:R-:W-:Y:S01]  /*24b0*/  UIADD3 UR13, UR13, 0x1, URZ ;  /* 0x000000010d0d7890 */ /* 0x000fe2000fffe03f */
[C---:B------:R-:W-:Y:S01]  /*24c0*/  ISETP.GT.AND P1, PT, R0.reuse, 0x1, PT ;  /* 0x000000010000780c */ /* 0x040fe20003f24270 */
[----:B------:R-:W-:Y:S01]  /*24d0*/  UIADD3 UR9, UR9, 0x1, URZ ;  /* 0x0000000109097890 */ /* 0x000fe2000fffe03f */
[----:B------:R-:W-:Y:S01]  /*24e0*/  VIADD R0, R0, 0xffffffff ;  /* 0xffffffff00007836 */ /* 0x000fe20000000000 */
[----:B------:R-:W-:Y:S02]  /*24f0*/  UISETP.NE.AND UP0, UPT, UR13, 0x5, UPT ;  /* 0x000000050d00788c */ /* 0x000fe4000bf05270 */
[----:B------:R-:W-:Y:S02]  /*2500*/  UISETP.NE.AND UP1, UPT, UR9, 0x5, UPT ;  /* 0x000000050900788c */ /* 0x000fe4000bf25270 */
[----:B------:R-:W-:Y:S02]  /*2510*/  USEL UR4, URZ, 0x1, UP0 ;  /* 0x000000013f047887 */ /* 0x000fe40008000000 */
[----:B------:R-:W-:-:S02]  /*2520*/  USEL UR13, UR13, URZ, UP0 ;  /* 0x0000003f0d0d7287 */ /* 0x000fc40008000000 */
[----:B------:R-:W-:Y:S02]  /*2530*/  USEL UR9, UR9, URZ, UP1 ;  /* 0x0000003f09097287 */ /* 0x000fe40008800000 */
[----:B------:R-:W-:Y:S01]  /*2540*/  LOP3.LUT R5, R5, UR4, RZ, 0x3c, !PT ;  /* 0x0000000405057c12 */ /* 0x000fe2000f8e3cff */
[----:B------:R-:W-:Y:S09]  /*2550*/  @P1 BRA `(.L_x_25) ;  /* 0xfffffff400d41947 */ /* 0x000ff2000383ffff */
.L_x_18:
[----:B01----:R-:W0:Y:S02]  /*2560*/  LDC R0, c[0x0][0x28c] ;  /* 0x0000a300ff007b82 */ /* 0x003e240000000800 */
[----:B0-----:R-:W-:-:S13]  /*2570*/  ISETP.GE.AND P1, PT, R0, 0x1, PT ;  /* 0x000000010000780c */ /* 0x001fda0003f26270 */
[----:B------:R-:W-:Y:S05]  /*2580*/  @!P1 BRA `(.L_x_26) ;  /* 0x0000000000409947 */ /* 0x000fea0003800000 */
[----:B------:R-:W-:Y:S05]  /*2590*/  @!P0 BRA `(.L_x_27) ;  /* 0x0000000000048947 */ /* 0x000fea0003800000 */
[----:B------:R-:W-:Y:S01]  /*25a0*/  BPT.TRAP 0x1 ;  /* 0x000000040000795c */ /* 0x000fe20000300000 */
.L_x_27:
[----:B------:R-:W0:Y:S01]  /*25b0*/  S2UR UR7, SR_CgaCtaId ;  /* 0x00000000000779c3 */ /* 0x000e220000008800 */
[----:B------:R-:W-:Y:S01]  /*25c0*/  UIADD3 UR6, UR44, UR42, URZ ;  /* 0x0000002a2c067290 */ /* 0x000fe2000fffe03f */
[----:B------:R-:W-:-:S03]  /*25d0*/  ISETP.GT.U32.AND P0, PT, R18, 0x1, PT ;  /* 0x000000011200780c */ /* 0x000fc60003f04070 */
[----:B------:R-:W-:-:S04]  /*25e0*/  UIMAD.WIDE.U32 UR4, UR6, -0x33333333, URZ ;  /* 0xcccccccd060478a5 */ /* 0x000fc8000f8e003f */
[----:B------:R-:W-:-:S03]  /*25f0*/  USHF.R.U32.HI UR4, URZ, 0x2, UR5 ;  /* 0x000000023f047899 */ /* 0x000fc60008011605 */
[----:B------:R-:W-:Y:S01]  /*2600*/  UMOV UR5, 0x400 ;  /* 0x0000040000057882 */ /* 0x000fe20000000000 */
[----:B------:R-:W-:Y:S02]  /*2610*/  UIMAD UR6, UR4, -0x5, UR6 ;  /* 0xfffffffb040678a4 */ /* 0x000fe4000f8e0206 */
[----:B0-----:R-:W-:-:S04]  /*2620*/  ULEA UR5, UR7, UR5, 0x18 ;  /* 0x0000000507057291 */ /* 0x001fc8000f8ec03f */
[----:B------:R-:W-:-:S04]  /*2630*/  ULEA UR6, UR6, UR5, 0x3 ;  /* 0x0000000506067291 */ /* 0x000fc8000f8e183f */
[----:B------:R-:W-:-:S04]  /*2640*/  UIADD3 UR6, UR6, 0x28, URZ ;  /* 0x0000002806067890 */ /* 0x000fc8000fffe03f */
[----:B------:R-:W-:-:S09]  /*2650*/  UPRMT UR6, URZ, 0x654, UR6 ;  /* 0x000006543f067896 */ /* 0x000fd20008000006 */
[----:B------:R-:W-:Y:S01]  /*2660*/  SYNCS.ARRIVE.TRANS64.RED.A1T0 RZ, [UR6], RZ ;  /* 0x000000ffffff79a7 */ /* 0x000fe20008100406 */
[----:B------:R-:W-:Y:S05]  /*2670*/  @P0 BRA `(.L_x_26) ;  /* 0x0000000000040947 */ /* 0x000fea0003800000 */
[----:B------:R-:W-:Y:S01]  /*2680*/  BPT.TRAP 0x1 ;  /* 0x000000040000795c */ /* 0x000fe20000300000 */
.L_x_26:
[----:B------:R-:W-:Y:S01]  /*2690*/  IMAD.SHL.U32 R101, R101, 0x40, RZ ;  /* 0x0000004065657824 */ /* 0x000fe200078e00ff */
[----:B------:R-:W-:Y:S01]  /*26a0*/  UIADD3 UR42, UR43, UR42, URZ ;  /* 0x0000002a2b2a7290 */ /* 0x000fe2000fffe03f */
[----:B------:R-:W-:Y:S01]  /*26b0*/  SHF.R.S32.HI R11, RZ, 0x1f, R19 ;  /* 0x0000001fff0b7819 */ /* 0x000fe20000011413 */
[----:B------:R-:W-:Y:S01]  /*26c0*/  UISETP.GE.U32.AND UP1, UPT, UR43, 0x5, UPT ;  /* 0x000000052b00788c */ /* 0x000fe2000bf26070 */
[----:B------:R-:W-:Y:S01]  /*26d0*/  IMAD.SHL.U32 R3, R109, 0x100, RZ ;  /* 0x000001006d037824 */ /* 0x000fe200078e00ff */
[----:B------:R-:W-:Y:S01]  /*26e0*/  ULDC UR7, c[0x0][0x288] ;  /* 0x0000a20000077ab9 */ /* 0x000fe20000000800 */
[C---:B------:R-:W-:Y:S01]  /*26f0*/  LOP3.LUT R8, R101.reuse, 0x6, R96, 0xf8, !PT ;  /* 0x0000000665087812 */ /* 0x040fe200078ef860 */
[----:B------:R-:W-:Y:S01]  /*2700*/  UISETP.GT.U32.AND UP0, UPT, UR42, 0x4, UPT ;  /* 0x000000042a00788c */ /* 0x000fe2000bf04070 */
[----:B------:R-:W-:Y:S01]  /*2710*/  ISETP.GE.AND P0, PT, R101, UR7, PT ;  /* 0x0000000765007c0c */ /* 0x000fe2000bf06270 */
[----:B------:R-:W-:Y:S01]  /*2720*/  ULDC.64 UR4, c[0x0][0x5d0] ;  /* 0x0001740000047ab9 */ /* 0x000fe20000000a00 */
[--C-:B------:R-:W-:Y:S01]  /*2730*/  SHF.R.S32.HI R9, RZ, 0x1f, R8.reuse ;  /* 0x0000001fff097819 */ /* 0x100fe20000011408 */
[----:B------:R-:W-:Y:S01]  /*2740*/  ULDC UR10, c[0x0][0x284] ;  /* 0x0000a100000a7ab9 */ /* 0x000fe20000000800 */
[----:B------:R-:W-:Y:S01]  /*2750*/  IMAD R0, R11, UR4, RZ ;  /* 0x000000040b007c24 */ /* 0x000fe2000f8e02ff */
[----:B------:R-:W-:Y:S01]  /*2760*/  UISETP.LT.U32.AND UP0, UPT, UR43, 0x5, UP0 ;  /* 0x000000052b00788c */ /* 0x000fe20008701070 */
[----:B------:R-:W-:Y:S01]  /*2770*/  ISETP.GE.OR P0, PT, R3, UR10, P0 ;  /* 0x0000000a03007c0c */ /* 0x000fe20008706670 */
[----:B------:R-:W-:Y:S01]  /*2780*/  IMAD.WIDE.U32 R4, R19, UR4, R8 ;  /* 0x0000000413047c25 */ /* 0x000fe2000f8e0008 */
[----:B------:R-:W-:Y:S01]  /*2790*/  ULDC.64 UR8, c[0x0][0x5c8] ;  /* 0x0001720000087ab9 */ /* 0x000fe20000000a00 */
[----:B------:R-:W-:-:S02]  /*27a0*/  USEL UR6, URZ, 0x1, !UP0 ;  /* 0x000000013f067887 */ /* 0x000fc4000c000000 */
[----:B------:R-:W-:Y:S01]  /*27b0*/  IMAD R7, R19, UR5, R0 ;  /* 0x0000000513077c24 */ /* 0x000fe2000f8e0200 */
[----:B------:R-:W-:Y:S01]  /*27c0*/  @UP1 UIMAD.WIDE.U32 UR4, UR42, -0x33333333, URZ ;  /* 0xcccccccd2a0418a5 */ /* 0x000fe2000f8e003f */
[----:B------:R-:W-:Y:S01]  /*27d0*/  IMAD.WIDE R108, R109, 0x100, R22 ;  /* 0x000001006d6c7825 */ /* 0x000fe200078e0216 */
[----:B------:R-:W-:Y:S02]  /*27e0*/  ULOP3.LUT UR40, UR40, UR6, URZ, 0x3c, !UPT ;  /* 0x0000000628287292 */ /* 0x000fe4000f8e3c3f */
[----:B------:R-:W-:Y:S01]  /*27f0*/  @UP1 USHF.R.U32.HI UR4, URZ, 0x2, UR5 ;  /* 0x000000023f041899 */ /* 0x000fe20008011605 */
[----:B------:R-:W-:Y:S02]  /*2800*/  IMAD.IADD R5, R5, 0x1, R7 ;  /* 0x0000000105057824 */ /* 0x000fe400078e0207 */
[----:B------:R-:W-:Y:S01]  /*2810*/  IMAD R7, R109, UR8, RZ ;  /* 0x000000086d077c24 */ /* 0x000fe2000f8e02ff */
[----:B------:R-:W-:Y:S01]  /*2820*/  @UP1 ULOP3.LUT UR40, UR40, 0x1, UR4, 0x78, !UPT ;  /* 0x0000000128281892 */ /* 0x000fe2000f8e7804 */
[----:B------:R-:W-:-:S04]  /*2830*/  IMAD.WIDE.U32 R112, R108, UR8, R4 ;  /* 0x000000086c707c25 */ /* 0x000fc8000f8e0004 */
[----:B------:R-:W-:Y:S02]  /*2840*/  IMAD R7, R108, UR9, R7 ;  /* 0x000000096c077c24 */ /* 0x000fe4000f8e0207 */
[----:B------:R-:W-:Y:S01]  /*2850*/  IMAD.MOV.U32 R0, RZ, RZ, -0x1 ;  /* 0xffffffffff007424 */ /* 0x000fe200078e00ff */
[----:B------:R-:W-:Y:S06]  /*2860*/  @P0 BRA `(.L_x_28) ;  /* 0x0000004c00000947 */ /* 0x000fec0003800000 */
[----:B-----5:R-:W-:Y:S01]  /*2870*/  FSETP.NEU.AND P1, PT, R89, RZ, PT ;  /* 0x000000ff5900720b */ /* 0x020fe20003f2d000 */
[----:B------:R-:W-:Y:S01]  /*2880*/  IMAD.IADD R4, R90, 0x1, -R101 ;  /* 0x000000015a047824 */ /* 0x000fe200078e0a65 */
[----:B------:R-:W-:Y:S01]  /*2890*/  BSSY B0, `(.L_x_28) ;  /* 0x00004bd000007945 */ /* 0x000fe20003800000 */
[----:B------:R-:W-:Y:S02]  /*28a0*/  IMAD.IADD R3, R100, 0x1, -R3 ;  /* 0x0000000164037824 */ /* 0x000fe400078e0a03 */
[----:B------:R-:W-:Y:S01]  /*28b0*/  IMAD.IADD R105, R113, 0x1, R7 ;  /* 0x0000000171697824 */ /* 0x000fe200078e0207 */
[----:B------:R-:W-:-:S04]  /*28c0*/  ISETP.GT.AND P6, PT, R4, RZ, PT ;  /* 0x000000ff0400720c */ /* 0x000fc80003fc4270 */
[----:B------:R-:W-:-:S03]  /*28d0*/  ISETP.GT.AND P0, PT, R3, RZ, P6 ;  /* 0x000000ff0300720c */ /* 0x000fc60003704270 */
[----:B------:R-:W-:Y:S10]  /*28e0*/  @!P1 BRA `(.L_x_29) ;  /* 0x0000003400709947 */ /* 0x000ff40003800000 */
[----:B------:R-:W0:Y:S01]  /*28f0*/  LDC.64 R14, c[0x0][0x5b8] ;  /* 0x00016e00ff0e7b82 */ /* 0x000e220000000a00 */
[----:B------:R-:W-:-:S07]  /*2900*/  ULDC.64 UR4, c[0x0][0x5c0] ;  /* 0x0001700000047ab9 */ /* 0x000fce0000000a00 */
[----:B------:R-:W1:Y:S08]  /*2910*/  LDC.64 R106, c[0x0][0x5b0] ;  /* 0x00016c00ff6a7b82 */ /* 0x000e700000000a00 */
[----:B------:R-:W2:Y:S01]  /*2920*/  LDC.64 R12, c[0x0][0x5a8] ;  /* 0x00016a00ff0c7b82 */ /* 0x000ea20000000a00 */
[-C--:B0-----:R-:W-:Y:S02]  /*2930*/  IMAD R6, R11, R14.reuse, RZ ;  /* 0x0000000e0b067224 */ /* 0x081fe400078e02ff */
[----:B------:R-:W-:-:S04]  /*2940*/  IMAD.WIDE.U32 R20, R19, R14, R8 ;  /* 0x0000000e13147225 */ /* 0x000fc800078e0008 */
[----:B------:R-:W-:Y:S02]  /*2950*/  IMAD R101, R19, R15, R6 ;  /* 0x0000000f13657224 */ /* 0x000fe400078e0206 */
[-C--:B-1----:R-:W-:Y:S02]  /*2960*/  IMAD R5, R109, R106.reuse, RZ ;  /* 0x0000006a6d057224 */ /* 0x082fe400078e02ff */
[----:B------:R-:W-:Y:S02]  /*2970*/  IMAD.IADD R103, R21, 0x1, R101 ;  /* 0x0000000115677824 */ /* 0x000fe400078e0265 */
[----:B------:R-:W-:Y:S02]  /*2980*/  IMAD.MOV.U32 R102, RZ, RZ, R20 ;  /* 0x000000ffff667224 */ /* 0x000fe400078e0014 */
[C---:B------:R-:W-:Y:S02]  /*2990*/  IMAD R119, R108.reuse, R107, R5 ;  /* 0x0000006b6c777224 */ /* 0x040fe400078e0205 */
[----:B------:R-:W-:-:S04]  /*29a0*/  IMAD.WIDE.U32 R6, R108, R106, R102 ;  /* 0x0000006a6c067225 */ /* 0x000fc800078e0066 */
[----:B------:R-:W-:Y:S01]  /*29b0*/  IMAD.IADD R5, R7, 0x1, R119 ;  /* 0x0000000107057824 */ /* 0x000fe200078e0277 */
[----:B--2---:R-:W-:-:S04]  /*29c0*/  LEA R10, P1, R6, R12, 0x1 ;  /* 0x0000000c060a7211 */ /* 0x004fc800078208ff */
[----:B------:R-:W-:-:S05]  /*29d0*/  LEA.HI.X R11, R6, R13, R5, 0x1, P1 ;  /* 0x0000000d060b7211 */ /* 0x000fca00008f0c05 */
[----:B------:R-:W2:Y:S01]  /*29e0*/  @P0 LDG.E.LTC128B.U16 R5, desc[UR36][R10.64] ;  /* 0x000000240a050981 */ /* 0x000ea2000c1e1520 */
[----:B------:R-:W-:Y:S01]  /*29f0*/  ISETP.GT.AND P4, PT, R4, 0x1, PT ;  /* 0x000000010400780c */ /* 0x000fe20003f84270 */
[----:B------:R-:W-:Y:S01]  /*2a00*/  IMAD.WIDE.U32 R6, R108, R106, R8 ;  /* 0x0000006a6c067225 */ /* 0x000fe200078e0008 */
[----:B------:R-:W-:Y:S01]  /*2a10*/  BSSY B1, `(.L_x_30) ;  /* 0x0000013000017945 */ /* 0x000fe20003800000 */
[----:B------:R-:W-:Y:S02]  /*2a20*/  SHF.L.U64.HI R113, R106, 0x3, R107 ;  /* 0x000000036a717819 */ /* 0x000fe4000001026b */
[----:B------:R-:W-:Y:S01]  /*2a30*/  IMAD.IADD R7, R119, 0x1, R7 ;  /* 0x0000000177077824 */ /* 0x000fe200078e0207 */
[----:B------:R-:W-:Y:S01]  /*2a40*/  P2R R117, PR, RZ, 0x10 ;  /* 0x00000010ff757803 */ /* 0x000fe20000000000 */
[----:B------:R-:W-:-:S04]  /*2a50*/  IMAD.WIDE.U32 R110, R19, R14, R6 ;  /* 0x0000000e136e7225 */ /* 0x000fc800078e0006 */
[----:B------:R-:W-:Y:S01]  /*2a60*/  IMAD.IADD R7, R101, 0x1, R111 ;  /* 0x0000000165077824 */ /* 0x000fe200078e026f */
[----:B------:R-:W-:-:S04]  /*2a70*/  LEA R6, P2, R110, R12, 0x1 ;  /* 0x0000000c6e067211 */ /* 0x000fc800078408ff */
[----:B------:R-:W-:Y:S01]  /*2a80*/  LEA.HI.X R7, R110, R13, R7, 0x1, P2 ;  /* 0x0000000d6e077211 */ /* 0x000fe200010f0c07 */
[----:B--2---:R-:W-:-:S05]  /*2a90*/  HADD2.F32 R104, -RZ, R5.H0_H0 ;  /* 0x20000005ff687230 */ /* 0x004fca0000004100 */
[----:B------:R-:W-:Y:S01]  /*2aa0*/  FMUL R15, R104, R89 ;  /* 0x00000059680f7220 */ /* 0x000fe20000400000 */
[----:B------:R-:W-:-:S03]  /*2ab0*/  LEA R104, P1, R112, UR4, 0x1 ;  /* 0x0000000470687c11 */ /* 0x000fc6000f8208ff */
[----:B------:R-:W-:Y:S01]  /*2ac0*/  FFMA R15, R56, R88, R15 ;  /* 0x00000058380f7223 */ /* 0x000fe2000000000f */
[----:B------:R-:W-:Y:S01]  /*2ad0*/  LEA.HI.X R105, R112, UR5, R105, 0x1, P1 ;  /* 0x0000000570697c11 */ /* 0x000fe200088f0c69 */
[----:B------:R-:W-:Y:S01]  /*2ae0*/  IMAD.SHL.U32 R112, R106, 0x8, RZ ;  /* 0x000000086a707824 */ /* 0x000fe200078e00ff */
[----:B------:R-:W-:Y:S02]  /*2af0*/  ISETP.GT.AND P1, PT, R3, RZ, P4 ;  /* 0x000000ff0300720c */ /* 0x000fe40002724270 */
[----:B------:R-:W-:-:S05]  /*2b00*/  F2FP.F16.F32.PACK_AB R15, RZ, R15 ;  /* 0x0000000fff0f723e */ /* 0x000fca00000000ff */
[----:B------:R0:W-:Y:S06]  /*2b10*/  @P0 STG.E.U16 desc[UR36][R104.64], R15 ;  /* 0x0000000f68000986 */ /* 0x0001ec000c101524 */
[----:B------:R-:W-:Y:S05]  /*2b20*/  @!P1 BRA `(.L_x_31) ;  /* 0x0000000000049947 */ /* 0x000fea0003800000 */
[----:B------:R1:W5:Y:S02]  /*2b30*/  LDG.E.LTC128B.U16 R5, desc[UR36][R6.64+0x2] ;  /* 0x0000022406057981 */ /* 0x000364000c1e1520 */
.L_x_31:
[----:B------:R-:W-:Y:S05]  /*2b40*/  BSYNC B1 ;  /* 0x0000000000017941 */ /* 0x000fea0003800000 */
.L_x_30:
[----:B-----5:R-:W-:Y:S01]  /*2b50*/  HADD2.F32 R10, -RZ, R5.H0_H0 ;  /* 0x20000005ff0a7230 */ /* 0x020fe20000004100 */
[----:B------:R-:W-:Y:S01]  /*2b60*/  ISETP.GT.AND P0, PT, R3, 0x8, P6 ;  /* 0x000000080300780c */ /* 0x000fe20003704270 */
[----:B------:R-:W-:Y:S01]  /*2b70*/  IMAD.WIDE.U32 R114, R108, R106, R112 ;  /* 0x0000006a6c727225 */ /* 0x000fe200078e0070 */
[----:B0-----:R-:W-:-:S03]  /*2b80*/  PRMT R15, R5, 0x7610, R15 ;  /* 0x00007610050f7816 */ /* 0x001fc6000000000f */
[----:B------:R-:W-:Y:S01]  /*2b90*/  FMUL R10, R10, R89 ;  /* 0x000000590a0a7220 */ /* 0x000fe20000400000 */
[----:B------:R-:W-:Y:S01]  /*2ba0*/  IMAD.IADD R119, R119, 0x1, R115 ;  /* 0x0000000177777824 */ /* 0x000fe200078e0273 */
[----:B------:R-:W-:Y:S02]  /*2bb0*/  IADD3 R11, P2, R20, R114, RZ ;  /* 0x00000072140b7210 */ /* 0x000fe40007f5e0ff */
[----:B------:R-:W-:-:S03]  /*2bc0*/  FFMA R57, R57, R88, R10 ;  /* 0x0000005839397223 */ /* 0x000fc6000000000a */
[----:B------:R-:W-:Y:S01]  /*2bd0*/  IMAD.X R56, R119, 0x1, R103, P2 ;  /* 0x0000000177387824 */ /* 0x000fe200010e0667 */
[C---:B------:R-:W-:Y:S02]  /*2be0*/  LEA R10, P2, R11.reuse, R12, 0x1 ;  /* 0x0000000c0b0a7211 */ /* 0x040fe400078408ff */
[----:B------:R-:W-:Y:S02]  /*2bf0*/  F2FP.F16.F32.PACK_AB R57, RZ, R57 ;  /* 0x00000039ff39723e */ /* 0x000fe400000000ff */
[----:B------:R-:W-:Y:S01]  /*2c00*/  LEA.HI.X R11, R11, R13, R56, 0x1, P2 ;  /* 0x0000000d0b0b7211 */ /* 0x000fe200010f0c38 */
[----:B------:R-:W-:Y:S01]  /*2c10*/  @P1 IMAD.MOV.U32 R56, RZ, RZ, R104 ;  /* 0x000000ffff381224 */ /* 0x000fe200078e0068 */
[----:B------:R-:W-:Y:S01]  /*2c20*/  PRMT R111, R57, 0x7610, R111 ;  /* 0x00007610396f7816 */ /* 0x000fe2000000006f */
[----:B------:R-:W-:-:S05]  /*2c30*/  @P1 IMAD.MOV.U32 R57, RZ, RZ, R105 ;  /* 0x000000ffff391224 */ /* 0x000fca00078e0069 */
[----:B------:R0:W-:Y:S04]  /*2c40*/  @P1 STG.E.U16 desc[UR36][R56.64+0x2], R111 ;  /* 0x0000026f38001986 */ /* 0x0001e8000c101524 */
[----:B------:R-:W2:Y:S01]  /*2c50*/  @P0 LDG.E.LTC128B.U16 R15, desc[UR36][R10.64] ;  /* 0x000000240a0f0981 */ /* 0x000ea2000c1e1520 */
[----:B------:R-:W-:Y:S01]  /*2c60*/  IADD3 R114, P1, R8, R114, RZ ;  /* 0x0000007208727210 */ /* 0x000fe20007f3e0ff */
[----:B------:R-:W-:Y:S01]  /*2c70*/  BSSY B1, `(.L_x_32) ;  /* 0x0000012000017945 */ /* 0x000fe20003800000 */
[----:B------:R-:W-:-:S03]  /*2c80*/  SHF.L.U64.HI R121, R94, 0x1, R93 ;  /* 0x000000015e797819 */ /* 0x000fc6000001025d */
[----:B------:R-:W-:Y:S01]  /*2c90*/  IMAD.X R115, R9, 0x1, R119, P1 ;  /* 0x0000000109737824 */ /* 0x000fe200008e0677 */
[----:B------:R-:W-:Y:S01]  /*2ca0*/  ISETP.GT.AND P1, PT, R3, 0x8, P4 ;  /* 0x000000080300780c */ /* 0x000fe20002724270 */
[----:B------:R-:W-:Y:S02]  /*2cb0*/  IMAD.SHL.U32 R119, R94, 0x2, RZ ;  /* 0x000000025e777824 */ /* 0x000fe400078e00ff */
[----:B------:R-:W-:-:S04]  /*2cc0*/  IMAD.WIDE.U32 R114, R19, R14, R114 ;  /* 0x0000000e13727225 */ /* 0x000fc800078e0072 */
[----:B0-----:R-:W-:Y:S01]  /*2cd0*/  IMAD.IADD R57, R101, 0x1, R115 ;  /* 0x0000000165397824 */ /* 0x001fe200078e0273 */
[----:B------:R-:W-:-:S04]  /*2ce0*/  LEA R56, P3, R114, R12, 0x1 ;  /* 0x0000000c72387211 */ /* 0x000fc800078608ff */
[----:B------:R-:W-:Y:S01]  /*2cf0*/  LEA.HI.X R57, R114, R13, R57, 0x1, P3 ;  /* 0x0000000d72397211 */ /* 0x000fe200018f0c39 */
[----:B--2---:R-:W-:-:S05]  /*2d00*/  HADD2.F32 R110, -RZ, R15.H0_H0 ;  /* 0x2000000fff6e7230 */ /* 0x004fca0000004100 */
[----:B------:R-:W-:Y:S01]  /*2d10*/  FMUL R5, R110, R89 ;  /* 0x000000596e057220 */ /* 0x000fe20000400000 */
[----:B------:R-:W-:-:S03]  /*2d20*/  IADD3 R110, P2, R119, R104, RZ ;  /* 0x00000068776e7210 */ /* 0x000fc60007f5e0ff */
[----:B------:R-:W-:Y:S02]  /*2d30*/  FFMA R5, R58, R88, R5 ;  /* 0x000000583a057223 */ /* 0x000fe40000000005 */
[----:B------:R-:W-:-:S03]  /*2d40*/  IMAD.X R111, R121, 0x1, R105, P2 ;  /* 0x00000001796f7824 */ /* 0x000fc600010e0669 */
[----:B------:R-:W-:-:S05]  /*2d50*/  F2FP.F16.F32.PACK_AB R5, RZ, R5 ;  /* 0x00000005ff05723e */ /* 0x000fca00000000ff */
[----:B------:R0:W-:Y:S01]  /*2d60*/  @P0 STG.E.U16 desc[UR36][R110.64], R5 ;  /* 0x000000056e000986 */ /* 0x0001e2000c101524 */
[----:B------:R-:W-:Y:S05]  /*2d70*/  @!P1 BRA `(.L_x_33) ;  /* 0x0000000000049947 */ /* 0x000fea0003800000 */
[----:B------:R2:W5:Y:S02]  /*2d80*/  LDG.E.LTC128B.U16 R15, desc[UR36][R56.64+0x2] ;  /* 0x00000224380f7981 */ /* 0x000564000c1e1520 */
.L_x_33:
[----:B------:R-:W-:Y:S05]  /*2d90*/  BSYNC B1 ;  /* 0x0000000000017941 */ /* 0x000fea0003800000 */
.L_x_32:
[----:B-----5:R-:W-:Y:S01]  /*2da0*/  HADD2.F32 R10, -RZ, R15.H0_H0 ;  /* 0x2000000fff0a7230 */ /* 0x020fe20000004100 */
[----:B------:R-:W-:Y:S01]  /*2db0*/  ISETP.GT.AND P4, PT, R4, 0x8, PT ;  /* 0x000000080400780c */ /* 0x000fe20003f84270 */
[----:B------:R-:W-:Y:S01]  /*2dc0*/  IMAD.MOV.U32 R58, RZ, RZ, R110 ;  /* 0x000000ffff3a7224 */ /* 0x000fe200078e006e */
[----:B------:R-:W-:Y:S01]  /*2dd0*/  BSSY B1, `(.L_x_34) ;  /* 0x000000b000017945 */ /* 0x000fe20003800000 */
[----:B------:R-:W-:Y:S01]  /*2de0*/  PRMT R114, R15, 0x7610, R114 ;  /* 0x000076100f727816 */ /* 0x000fe20000000072 */
[----:B------:R-:W-:Y:S01]  /*2df0*/  FMUL R10, R10, R89 ;  /* 0x000000590a0a7220 */ /* 0x000fe20000400000 */
[----:B------:R-:W-:Y:S02]  /*2e00*/  ISETP.GT.AND P0, PT, R3, RZ, P4 ;  /* 0x000000ff0300720c */ /* 0x000fe40002704270 */
[----:B------:R-:W-:Y:S01]  /*2e10*/  P2R R115, PR, RZ, 0x10 ;  /* 0x00000010ff737803 */ /* 0x000fe20000000000 */
[----:B------:R-:W-:Y:S01]  /*2e20*/  FFMA R10, R59, R88, R10 ;  /* 0x000000583b0a7223 */ /* 0x000fe2000000000a */
[----:B------:R-:W-:-:S04]  /*2e30*/  IMAD.MOV.U32 R59, RZ, RZ, R111 ;  /* 0x000000ffff3b7224 */ /* 0x000fc800078e006f */
[----:B------:R-:W-:-:S05]  /*2e40*/  F2FP.F16.F32.PACK_AB R10, RZ, R10 ;  /* 0x0000000aff0a723e */ /* 0x000fca00000000ff */
[----:B------:R3:W-:Y:S01]  /*2e50*/  @P1 STG.E.U16 desc[UR36][R58.64+0x2], R10 ;  /* 0x0000020a3a001986 */ /* 0x0007e2000c101524 */
[----:B------:R-:W-:Y:S05]  /*2e60*/  @!P0 BRA `(.L_x_35) ;  /* 0x0000000000048947 */ /* 0x000fea0003800000 */
[----:B------:R4:W5:Y:S02]  /*2e70*/  LDG.E.LTC128B.U16 R114, desc[UR36][R6.64+0x10] ;  /* 0x0000102406727981 */ /* 0x000964000c1e1520 */
.L_x_35:
[----:B------:R-:W-:Y:S05]  /*2e80*/  BSYNC B1 ;  /* 0x0000000000017941 */ /* 0x000fea0003800000 */
.L_x_34:
[----:B---3-5:R-:W-:Y:S01]  /*2e90*/  HADD2.F32 R10, -RZ, R114.H0_H0 ;  /* 0x20000072ff0a7230 */ /* 0x028fe20000004100 */
[C---:B0-----:R-:W-:Y:S01]  /*2ea0*/  SHF.L.U64.HI R5, R95.reuse, 0x1, R92 ;  /* 0x000000015f057819 */ /* 0x041fe2000001025c */
[----:B------:R-:W-:Y:S01]  /*2eb0*/  IMAD.SHL.U32 R15, R95, 0x2, RZ ;  /* 0x000000025f0f7824 */ /* 0x000fe200078e00ff */
[----:B------:R-:W-:Y:S01]  /*2ec0*/  ISETP.GT.AND P3, PT, R4, 0x9, PT ;  /* 0x000000090400780c */ /* 0x000fe20003f64270 */
[----:B------:R-:W-:Y:S01]  /*2ed0*/  BSSY B1, `(.L_x_36) ;  /* 0x000000b000017945 */ /* 0x000fe20003800000 */
[----:B------:R-:W-:Y:S02]  /*2ee0*/  FMUL R11, R10, R89 ;  /* 0x000000590a0b7220 */ /* 0x000fe40000400000 */
[----:B------:R-:W-:Y:S02]  /*2ef0*/  IADD3 R10, P1, P2, R15, R104, R119 ;  /* 0x000000680f0a7210 */ /* 0x000fe40007a3e077 */
[----:B------:R-:W-:Y:S01]  /*2f00*/  FFMA R60, R60, R88, R11 ;  /* 0x000000583c3c7223 */ /* 0x000fe2000000000b */
[----:B------:R-:W-:-:S02]  /*2f10*/  P2R R118, PR, RZ, 0x8 ;  /* 0x00000008ff767803 */ /* 0x000fc40000000000 */
[----:B------:R-:W-:Y:S02]  /*2f20*/  IADD3.X R11, R5, R105, R121, P1, P2 ;  /* 0x00000069050b7210 */ /* 0x000fe40000fe4479 */
[----:B------:R-:W-:Y:S02]  /*2f30*/  F2FP.F16.F32.PACK_AB R60, RZ, R60 ;  /* 0x0000003cff3c723e */ /* 0x000fe400000000ff */
[----:B------:R-:W-:-:S03]  /*2f40*/  ISETP.GT.AND P1, PT, R3, RZ, P3 ;  /* 0x000000ff0300720c */ /* 0x000fc60001f24270 */
[----:B------:R0:W-:Y:S10]  /*2f50*/  @P0 STG.E.U16 desc[UR36][R104.64+0x10], R60 ;  /* 0x0000103c68000986 */ /* 0x0001f4000c101524 */
[----:B------:R-:W-:Y:S05]  /*2f60*/  @!P1 BRA `(.L_x_37) ;  /* 0x0000000000049947 */ /* 0x000fea0003800000 */
[----:B------:R3:W5:Y:S02]  /*2f70*/  LDG.E.LTC128B.U16 R114, desc[UR36][R6.64+0x12] ;  /* 0x0000122406727981 */ /* 0x000764000c1e1520 */
.L_x_37:
[----:B------:R-:W-:Y:S05]  /*2f80*/  BSYNC B1 ;  /* 0x0000000000017941 */ /* 0x000fea0003800000 */
.L_x_36:
[----:B0----5:R-:W-:Y:S01]  /*2f90*/  HADD2.F32 R60, -RZ, R114.H0_H0 ;  /* 0x20000072ff3c7230 */ /* 0x021fe20000004100 */
[----:B------:R-:W-:Y:S01]  /*2fa0*/  ISETP.GT.AND P0, PT, R3, 0x8, P4 ;  /* 0x000000080300780c */ /* 0x000fe20002704270 */
[----:B------:R-:W-:Y:S03]  /*2fb0*/  BSSY B1, `(.L_x_38) ;  /* 0x000000a000017945 */ /* 0x000fe60003800000 */
[----:B------:R-:W-:-:S04]  /*2fc0*/  FMUL R60, R60, R89 ;  /* 0x000000593c3c7220 */ /* 0x000fc80000400000 */
[----:B------:R-:W-:Y:S01]  /*2fd0*/  FFMA R60, R61, R88, R60 ;  /* 0x000000583d3c7223 */ /* 0x000fe2000000003c */
[----:B------:R-:W-:-:S04]  /*2fe0*/  @P1 IMAD.MOV.U32 R61, RZ, RZ, R105 ;  /* 0x000000ffff3d1224 */ /* 0x000fc800078e0069 */
[----:B------:R-:W-:-:S04]  /*2ff0*/  F2FP.F16.F32.PACK_AB R60, RZ, R60 ;  /* 0x0000003cff3c723e */ /* 0x000fc800000000ff */
[----:B------:R-:W-:Y:S01]  /*3000*/  PRMT R119, R60, 0x7610, R119 ;  /* 0x000076103c777816 */ /* 0x000fe20000000077 */
[----:B------:R-:W-:-:S05]  /*3010*/  @P1 IMAD.MOV.U32 R60, RZ, RZ, R104 ;  /* 0x000000ffff3c1224 */ /* 0x000fca00078e0068 */
[----:B------:R0:W-:Y:S01]  /*3020*/  @P1 STG.E.U16 desc[UR36][R60.64+0x12], R119 ;  /* 0x000012773c001986 */ /* 0x0001e2000c101524 */
[----:B------:R-:W-:Y:S05]  /*3030*/  @!P0 BRA `(.L_x_39) ;  /* 0x0000000000048947 */ /* 0x000fea0003800000 */
[----:B------:R0:W5:Y:S02]  /*3040*/  LDG.E.LTC128B.U16 R114, desc[UR36][R56.64+0x10] ;  /* 0x0000102438727981 */ /* 0x000164000c1e1520 */
.L_x_39:
[----:B------:R-:W-:Y:S05]  /*3050*/  BSYNC B1 ;  /* 0x0000000000017941 */ /* 0x000fea0003800000 */
.L_x_38:
[----:B0----5:R-:W-:Y:S01]  /*3060*/  HADD2.F32 R60, -RZ, R114.H0_H0 ;  /* 0x20000072ff3c7230 */ /* 0x021fe20000004100 */
[----:B------:R-:W-:Y:S01]  /*3070*/  ISETP.GT.AND P1, PT, R3, 0x8, P3 ;  /* 0x000000080300780c */ /* 0x000fe20001f24270 */
[----:B------:R-:W-:Y:S03]  /*3080*/  BSSY B1, `(.L_x_40) ;  /* 0x0000007000017945 */ /* 0x000fe60003800000 */
[----:B------:R-:W-:-:S04]  /*3090*/  FMUL R61, R60, R89 ;  /* 0x000000593c3d7220 */ /* 0x000fc80000400000 */
[----:B------:R-:W-:-:S05]  /*30a0*/  FFMA R61, R62, R88, R61 ;  /* 0x000000583e3d7223 */ /* 0x000fca000000003d */
[----:B------:R-:W-:-:S05]  /*30b0*/  F2FP.F16.F32.PACK_AB R61, RZ, R61 ;  /* 0x0000003dff3d723e */ /* 0x000fca00000000ff */
[----:B------:R0:W-:Y:S01]  /*30c0*/  @P0 STG.E.U16 desc[UR36][R58.64+0x10], R61 ;  /* 0x0000103d3a000986 */ /* 0x0001e2000c101524 */
[----:B------:R-:W-:Y:S05]  /*30d0*/  @!P1 BRA `(.L_x_41) ;  /* 0x0000000000049947 */ /* 0x000fea0003800000 */
[----:B------:R0:W5:Y:S02]  /*30e0*/  LDG.E.LTC128B.U16 R114, desc[UR36][R56.64+0x12] ;  /* 0x0000122438727981 */ /* 0x000164000c1e1520 */
.L_x_41:
[----:B------:R-:W-:Y:S05]  /*30f0*/  BSYNC B1 ;  /* 0x0000000000017941 */ /* 0x000fea0003800000 */
.L_x_40:
[----:B-----5:R-:W-:Y:S01]  /*3100*/  HADD2.F32 R60, -RZ, R114.H0_H0 ;  /* 0x20000072ff3c7230 */ /* 0x020fe20000004100 */
[----:B------:R-:W-:Y:S01]  /*3110*/  IADD3 R123, P0, R108, 0x80, RZ ;  /* 0x000000806c7b7810 */ /* 0x000fe20007f1e0ff */
[----:B------:R-:W-:Y:S01]  /*3120*/  BSSY B1, `(.L_x_42) ;  /* 0x000000b000017945 */ /* 0x000fe20003800000 */
[----:B------:R-:W-:Y:S02]  /*3130*/  ISETP.GT.AND P2, PT, R4, 0x10, PT ;  /* 0x000000100400780c */ /* 0x000fe40003f44270 */
[----:B------:R-:W-:Y:S01]  /*3140*/  FMUL R60, R60, R89 ;  /* 0x000000593c3c7220 */ /* 0x000fe20000400000 */
[----:B------:R-:W-:Y:S01]  /*3150*/  IMAD.X R109, RZ, RZ, R109, P0 ;  /* 0x000000ffff6d7224 */ /* 0x000fe200000e066d */
[----:B------:R-:W-:Y:S02]  /*3160*/  ISETP.GT.AND P0, PT, R3, RZ, P2 ;  /* 0x000000ff0300720c */ /* 0x000fe40001704270 */
[----:B------:R-:W-:Y:S01]  /*3170*/  FFMA R60, R63, R88, R60 ;  /* 0x000000583f3c7223 */ /* 0x000fe2000000003c */
[----:B------:R-:W-:-:S04]  /*3180*/  P2R R119, PR, RZ, 0x4 ;  /* 0x00000004ff777803 */ /* 0x000fc80000000000 */
[----:B------:R-:W-:-:S05]  /*3190*/  F2FP.F16.F32.PACK_AB R60, RZ, R60 ;  /* 0x0000003cff3c723e */ /* 0x000fca00000000ff */
[----:B------:R0:W-:Y:S01]  /*31a0*/  @P1 STG.E.U16 desc[UR36][R58.64+0x12], R60 ;  /* 0x0000123c3a001986 */ /* 0x0001e2000c101524 */
[----:B------:R-:W-:Y:S05]  /*31b0*/  @!P0 BRA `(.L_x_43) ;  /* 0x0000000000048947 */ /* 0x000fea0003800000 */
[----:B------:R0:W5:Y:S02]  /*31c0*/  LDG.E.LTC128B.U16 R114, desc[UR36][R6.64+0x20] ;  /* 0x0000202406727981 */ /* 0x000164000c1e1520 */
.L_x_43:
[----:B------:R-:W-:Y:S05]  /*31d0*/  BSYNC B1 ;  /* 0x0000000000017941 */ /* 0x000fea0003800000 */
.L_x_42:
[----:B0----5:R-:W-:Y:S01]  /*31e0*/  HADD2.F32 R60, -RZ, R114.H0_H0 ;  /* 0x20000072ff3c7230 */ /* 0x021fe20000004100 */
[----:B------:R-:W-:Y:S01]  /*31f0*/  ISETP.GT.AND P1, PT, R4, 0x11, PT ;  /* 0x000000110400780c */ /* 0x000fe20003f24270 */
[-C--:B------:R-:W-:Y:S01]  /*3200*/  IMAD.WIDE.U32 R62, R123, R106.reuse, R8 ;  /* 0x0000006a7b3e7225 */ /* 0x080fe200078e0008 */
[----:B------:R-:W-:Y:S03]  /*3210*/  BSSY B1, `(.L_x_44) ;  /* 0x0000021000017945 */ /* 0x000fe60003800000 */
[----:B------:R-:W-:Y:S01]  /*3220*/  FMUL R21, R60, R89 ;  /* 0x000000593c157220 */ /* 0x000fe20000400000 */
[----:B------:R-:W-:-:S03]  /*3230*/  IMAD R60, R109, R106, RZ ;  /* 0x0000006a6d3c7224 */ /* 0x000fc600078e02ff */
[----:B------:R-:W-:Y:S01]  /*3240*/  FFMA R21, R64, R88, R21 ;  /* 0x0000005840157223 */ /* 0x000fe20000000015 */
[C---:B------:R-:W-:Y:S02]  /*3250*/  IMAD R121, R123.reuse, R107, R60 ;  /* 0x0000006b7b797224 */ /* 0x040fe400078e023c */
[----:B------:R-:W-:Y:S02]  /*3260*/  IMAD.WIDE.U32 R60, R123, R106, R102 ;  /* 0x0000006a7b3c7225 */ /* 0x000fe400078e0066 */
[----:B------:R-:W-:Y:S02]  /*3270*/  F2FP.F16.F32.PACK_AB R21, RZ, R21 ;  /* 0x00000015ff15723e */ /* 0x000fe400000000ff */
[----:B------:R-:W-:Y:S02]  /*3280*/  IMAD.IADD R63, R121, 0x1, R63 ;  /* 0x00000001793f7824 */ /* 0x000fe400078e023f */
[----:B------:R-:W-:Y:S01]  /*3290*/  PRMT R107, R21, 0x7610, R107 ;  /* 0x00007610156b7816 */ /* 0x000fe2000000006b */
[----:B------:R-:W-:-:S02]  /*32a0*/  IMAD.IADD R21, R61, 0x1, R121 ;  /* 0x000000013d157824 */ /* 0x000fc400078e0279 */
[----:B------:R-:W-:Y:S02]  /*32b0*/  IMAD.WIDE.U32 R108, R19, R14, R62 ;  /* 0x0000000e136c7225 */ /* 0x000fe400078e003e */
[----:B------:R0:W-:Y:S01]  /*32c0*/  @P0 STG.E.U16 desc[UR36][R104.64+0x20], R107 ;  /* 0x0000206b68000986 */ /* 0x0001e2000c101524 */
[----:B------:R-:W-:-:S04]  /*32d0*/  LEA R62, P0, R60, R12, 0x1 ;  /* 0x0000000c3c3e7211 */ /* 0x000fc800078008ff */
[----:B------:R-:W-:Y:S01]  /*32e0*/  LEA.HI.X R63, R60, R13, R21, 0x1, P0 ;  /* 0x0000000d3c3f7211 */ /* 0x000fe200000f0c15 */
[----:B------:R-:W-:Y:S01]  /*32f0*/  IMAD.IADD R21, R101, 0x1, R109 ;  /* 0x0000000165157824 */ /* 0x000fe200078e026d */
[----:B------:R-:W-:-:S04]  /*3300*/  LEA R60, P0, R108, R12, 0x1 ;  /* 0x0000000c6c3c7211 */ /* 0x000fc800078008ff */
[----:B------:R-:W-:Y:S01]  /*3310*/  LEA.HI.X R61, R108, R13, R21, 0x1, P0 ;  /* 0x0000000d6c3d7211 */ /* 0x000fe200000f0c15 */
[----:B0-----:R-:W-:-:S04]  /*3320*/  IMAD.WIDE.U32 R106, R123, R106, R112 ;  /* 0x0000006a7b6a7225 */ /* 0x001fc800078e0070 */
[----:B------:R-:W-:Y:S01]  /*3330*/  IMAD.IADD R121, R121, 0x1, R107 ;  /* 0x0000000179797824 */ /* 0x000fe200078e026b */
[----:B------:R-:W-:-:S05]  /*3340*/  IADD3 R64, P0, R20, R106, RZ ;  /* 0x0000006a14407210 */ /* 0x000fca0007f1e0ff */
[----:B------:R-:W-:Y:S01]  /*3350*/  IMAD.X R102, R121, 0x1, R103, P0 ;  /* 0x0000000179667824 */ /* 0x000fe200000e0667 */
[----:B------:R-:W-:-:S05]  /*3360*/  IADD3 R20, P0, R8, R106, RZ ;  /* 0x0000006a08147210 */ /* 0x000fca0007f1e0ff */
[----:B------:R-:W-:Y:S01]  /*3370*/  IMAD.X R21, R9, 0x1, R121, P0 ;  /* 0x0000000109157824 */ /* 0x000fe200000e0679 */
[----:B------:R-:W-:Y:S01]  /*3380*/  LEA R8, P0, R64, R12, 0x1 ;  /* 0x0000000c40087211 */ /* 0x000fe200078008ff */
[----:B------:R-:W-:-:S03]  /*3390*/  IMAD.WIDE.U32 R20, R19, R14, R20 ;  /* 0x0000000e13147225 */ /* 0x000fc600078e0014 */
[----:B------:R-:W-:Y:S01]  /*33a0*/  LEA.HI.X R9, R64, R13, R102, 0x1, P0 ;  /* 0x0000000d40097211 */ /* 0x000fe200000f0c66 */
[----:B------:R-:W-:Y:S01]  /*33b0*/  IMAD.IADD R101, R101, 0x1, R21 ;  /* 0x0000000165657824 */ /* 0x000fe200078e0215 */
[----:B------:R-:W-:-:S04]  /*33c0*/  LEA R12, P0, R20, R12, 0x1 ;  /* 0x0000000c140c7211 */ /* 0x000fc800078008ff */
[----:B------:R-:W-:Y:S02]  /*33d0*/  LEA.HI.X R13, R20, R13, R101, 0x1, P0 ;  /* 0x0000000d140d7211 */ /* 0x000fe400000f0c65 */
[----:B------:R-:W-:Y:S02]  /*33e0*/  ISETP.GT.AND P0, PT, R3, RZ, P1 ;  /* 0x000000ff0300720c */ /* 0x000fe40000f04270 */
[----:B------:R-:W-:-:S11]  /*33f0*/  P2R R101, PR, RZ, 0x2 ;  /* 0x00000002ff657803 */ /* 0x000fd60000000000 */
[----:B------:R-:W-:Y:S05]  /*3400*/  @!P0 BRA `(.L_x_45) ;  /* 0x0000000000048947 */ /* 0x000fea0003800000 */
[----:B------:R0:W5:Y:S02]  /*3410*/  LDG.E.LTC128B.U16 R114, desc[UR36][R6.64+0x22] ;  /* 0x0000222406727981 */ /* 0x000164000c1e1520 */
.L_x_45:
[----:B------:R-:W-:Y:S05]  /*3420*/  BSYNC B1 ;  /* 0x0000000000017941 */ /* 0x000fea0003800000 */
.L_x_44:
[----:B-----5:R-:W-:Y:S01]  /*3430*/  HADD2.F32 R14, -RZ, R114.H0_H0 ;  /* 0x20000072ff0e7230 */ /* 0x020fe20000004100 */
[----:B------:R-:W-:Y:S01]  /*3440*/  BSSY B1, `(.L_x_46) ;  /* 0x000000a000017945 */ /* 0x000fe20003800000 */
[----:B------:R-:W-:Y:S02]  /*3450*/  @P0 IMAD.MOV.U32 R20, RZ, RZ, R104 ;  /* 0x000000ffff140224 */ /* 0x000fe400078e0068 */
[----:B------:R-:W-:Y:S02]  /*3460*/  @P0 IMAD.MOV.U32 R21, RZ, RZ, R105 ;  /* 0x000000ffff150224 */ /* 0x000fe400078e0069 */
[----:B------:R-:W-:-:S04]  /*3470*/  FMUL R14, R14, R89 ;  /* 0x000000590e0e7220 */ /* 0x000fc80000400000 */
[----:B------:R-:W-:-:S05]  /*3480*/  FFMA R14, R65, R88, R14 ;  /* 0x00000058410e7223 */ /* 0x000fca000000000e */
[----:B------:R-:W-:-:S05]  /*3490*/  F2FP.F16.F32.PACK_AB R14, RZ, R14 ;  /* 0x0000000eff0e723e */ /* 0x000fca00000000ff */
[----:B------:R0:W-:Y:S01]  /*34a0*/  @P0 STG.E.U16 desc[UR36][R20.64+0x22], R14 ;  /* 0x0000220e14000986 */ /* 0x0001e2000c101524 */
[----:B------:R-:W-:-:S13]  /*34b0*/  ISETP.GT.AND P0, PT, R3, 0x8, P2 ;  /* 0x000000080300780c */ /* 0x000fda0001704270 */
[----:B0-----:R-:W-:Y:S05]  /*34c0*/  @!P0 BRA `(.L_x_47) ;  /* 0x0000000000048947 */ /* 0x001fea0003800000 */
[----:B------:R0:W5:Y:S02]  /*34d0*/  LDG.E.LTC128B.U16 R114, desc[UR36][R56.64+0x20] ;  /* 0x0000202438727981 */ /* 0x000164000c1e1520 */
.L_x_47:
[----:B------:R-:W-:Y:S05]  /*34e0*/  BSYNC B1 ;  /* 0x0000000000017941 */ /* 0x000fea0003800000 */
.L_x_46:
[----:B-----5:R-:W-:Y:S01]  /*34f0*/  HADD2.F32 R14, -RZ, R114.H0_H0 ;  /* 0x20000072ff0e7230 */ /* 0x020fe20000004100 */
[----:B------:R-:W-:Y:S04]  /*3500*/  BSSY B1, `(.L_x_48) ;  /* 0x0000008000017945 */ /* 0x000fe80003800000 */
[----:B------:R-:W-:-:S04]  /*3510*/  FMUL R19, R14, R89 ;  /* 0x000000590e137220 */ /* 0x000fc80000400000 */
[----:B------:R-:W-:-:S05]  /*3520*/  FFMA R19, R66, R88, R19 ;  /* 0x0000005842137223 */ /* 0x000fca0000000013 */
[----:B------:R-:W-:-:S05]  /*3530*/  F2FP.F16.F32.PACK_AB R19, RZ, R19 ;  /* 0x00000013ff13723e */ /* 0x000fca00000000ff */
[----:B------:R0:W-:Y:S01]  /*3540*/  @P0 STG.E.U16 desc[UR36][R58.64+0x20], R19 ;  /* 0x000020133a000986 */ /* 0x0001e2000c101524 */
[----:B------:R-:W-:-:S13]  /*3550*/  ISETP.GT.AND P0, PT, R3, 0x8, P1 ;  /* 0x000000080300780c */ /* 0x000fda0000f04270 */
[----:B0-----:R-:W-:Y:S05]  /*3560*/  @!P0 BRA `(.L_x_49) ;  /* 0x0000000000048947 */ /* 0x001fea0003800000 */
[----:B------:R0:W5:Y:S02]  /*3570*/  LDG.E.LTC128B.U16 R114, desc[UR36][R56.64+0x22] ;  /* 0x0000222438727981 */ /* 0x000164000c1e1520 */
.L_x_49:
[----:B------:R-:W-:Y:S05]  /*3580*/  BSYNC B1 ;  /* 0x0000000000017941 */ /* 0x000fea0003800000 */
.L_x_48:
[----:B-----5:R-:W-:Y:S01]  /*3590*/  HADD2.F32 R14, -RZ, R114.H0_H0 ;  /* 0x20000072ff0e7230 */ /* 0x020fe20000004100 */
[----:B------:R-:W-:Y:S01]  /*35a0*/  ISETP.GT.AND P2, PT, R4, 0x18, PT ;  /* 0x000000180400780c */ /* 0x000fe20003f44270 */
[----:B------:R-:W-:Y:S03]  /*35b0*/  BSSY B1, `(.L_x_50) ;  /* 0x0000009000017945 */ /* 0x000fe60003800000 */
[----:B------:R-:W-:Y:S01]  /*35c0*/  FMUL R14, R14, R89 ;  /* 0x000000590e0e7220 */ /* 0x000fe20000400000 */
[----:B------:R-:W-:-:S03]  /*35d0*/  P2R R102, PR, RZ, 0x4 ;  /* 0x00000004ff667803 */ /* 0x000fc60000000000 */
[----:B------:R-:W-:-:S05]  /*35e0*/  FFMA R14, R67, R88, R14 ;  /* 0x00000058430e7223 */ /* 0x000fca000000000e */
[----:B------:R-:W-:-:S05]  /*35f0*/  F2FP.F16.F32.PACK_AB R14, RZ, R14 ;  /* 0x0000000eff0e723e */ /* 0x000fca00000000ff */
[----:B------:R0:W-:Y:S01]  /*3600*/  @P0 STG.E.U16 desc[UR36][R58.64+0x22], R14 ;  /* 0x0000220e3a000986 */ /* 0x0001e2000c101524 */
[----:B------:R-:W-:-:S13]  /*3610*/  ISETP.GT.AND P0, PT, R3, RZ, P2 ;  /* 0x000000ff0300720c */ /* 0x000fda0001704270 */
[----:B0-----:R-:W-:Y:S05]  /*3620*/  @!P0 BRA `(.L_x_51) ;  /* 0x0000000000048947 */ /* 0x001fea0003800000 */
[----:B------:R0:W5:Y:S02]  /*3630*/  LDG.E.LTC128B.U16 R114, desc[UR36][R6.64+0x30] ;  /* 0x0000302406727981 */ /* 0x000164000c1e1520 */
.L_x_51:
[----:B------:R-:W-:Y:S05]  /*3640*/  BSYNC B1 ;  /* 0x0000000000017941 */ /* 0x000fea0003800000 */
.L_x_50:
[----:B-----5:R-:W-:Y:S01]  /*3650*/  HADD2.F32 R14, -RZ, R114.H0_H0 ;  /* 0x20000072ff0e7230 */ /* 0x020fe20000004100 */
[----:B------:R-:W-:Y:S01]  /*3660*/  ISETP.GT.AND P1, PT, R4, 0x19, PT ;  /* 0x000000190400780c */ /* 0x000fe20003f24270 */
[----:B------:R-:W-:Y:S01]  /*3670*/  @P0 IMAD.MOV.U32 R20, RZ, RZ, R104 ;  /* 0x000000ffff140224 */ /* 0x000fe200078e0068 */
[----:B------:R-:W-:Y:S01]  /*3680*/  BSSY B1, `(.L_x_52) ;  /* 0x000000a000017945 */ /* 0x000fe20003800000 */
[----:B------:R-:W-:Y:S02]  /*3690*/  @P0 IMAD.MOV.U32 R21, RZ, RZ, R105 ;  /* 0x000000ffff150224 */ /* 0x000fe400078e0069 */
[----:B------:R-:W-:-:S04]  /*36a0*/  FMUL R19, R14, R89 ;  /* 0x000000590e137220 */ /* 0x000fc80000400000 */
[----:B------:R-:W-:Y:S01]  /*36b0*/  FFMA R19, R68, R88, R19 ;  /* 0x0000005844137223 */ /* 0x000fe20000000013 */
[----:B------:R-:W-:-:S04]  /*36c0*/  P2R R68, PR, RZ, 0x2 ;  /* 0x00000002ff447803 */ /* 0x000fc80000000000 */
[----:B------:R-:W-:-:S05]  /*36d0*/  F2FP.F16.F32.PACK_AB R19, RZ, R19 ;  /* 0x00000013ff13723e */ /* 0x000fca00000000ff */
[----:B------:R0:W-:Y:S01]  /*36e0*/  @P0 STG.E.U16 desc[UR36][R20.64+0x30], R19 ;  /* 0x0000301314000986 */ /* 0x0001e2000c101524 */
[----:B------:R-:W-:-:S13]  /*36f0*/  ISETP.GT.AND P0, PT, R3, RZ, P1 ;  /* 0x000000ff0300720c */ /* 0x000fda0000f04270 */
[----:B0-----:R-:W-:Y:S05]  /*3700*/  @!P0 BRA `(.L_x_53) ;  /* 0x0000000000048947 */ /* 0x001fea0003800000 */
[----:B------:R0:W5:Y:S02]  /*3710*/  LDG.E.LTC128B.U16 R114, desc[UR36][R6.64+0x32] ;  /* 0x0000322406727981 */ /* 0x000164000c1e1520 */
.L_x_53:
[----:B------:R-:W-:Y:S05]  /*3720*/  BSYNC B1 ;  /* 0x0000000000017941 */ /* 0x000fea0003800000 */
.L_x_52:
        /* <DEDUP_REMOVED lines=11> */
.L_x_55:
[----:B------:R-:W-:Y:S05]  /*37e0*/  BSYNC B1 ;  /* 0x0000000000017941 */ /* 0x000fea0003800000 */
.L_x_54:
        /* <DEDUP_REMOVED lines=9> */
.L_x_57:
[----:B------:R-:W-:Y:S05]  /*3880*/  BSYNC B1 ;  /* 0x0000000000017941 */ /* 0x000fea0003800000 */
.L_x_56:
        /* <DEDUP_REMOVED lines=11> */
.L_x_59:
[----:B------:R-:W-:Y:S05]  /*3940*/  BSYNC B1 ;  /* 0x0000000000017941 */ /* 0x000fea0003800000 */
.L_x_58:
[----:B-----5:R-:W-:Y:S01]  /*3950*/  HADD2.F32 R14, -RZ, R114.H0_H0 ;  /* 0x20000072ff0e7230 */ /* 0x020fe20000004100 */
[----:B------:R-:W-:Y:S01]  /*3960*/  ISETP.GT.AND P1, PT, R4, 0x21, PT ;  /* 0x000000210400780c */ /* 0x000fe20003f24270 */
[----:B------:R-:W-:Y:S01]  /*3970*/  @P0 IMAD.MOV.U32 R20, RZ, RZ, R104 ;  /* 0x000000ffff140224 */ /* 0x000fe200078e0068 */
[----:B------:R-:W-:Y:S01]  /*3980*/  BSSY B1, `(.L_x_60) ;  /* 0x000000a000017945 */ /* 0x000fe20003800000 */
[----:B------:R-:W-:Y:S02]  /*3990*/  @P0 IMAD.MOV.U32 R21, RZ, RZ, R105 ;  /* 0x000000ffff150224 */ /* 0x000fe400078e0069 */
        /* <DEDUP_REMOVED lines=8> */
.L_x_61:
[----:B------:R-:W-:Y:S05]  /*3a20*/  BSYNC B1 ;  /* 0x0000000000017941 */ /* 0x000fea0003800000 */
.L_x_60:
        /* <DEDUP_REMOVED lines=11> */
.L_x_63:
[----:B------:R-:W-:Y:S05]  /*3ae0*/  BSYNC B1 ;  /* 0x0000000000017941 */ /* 0x000fea0003800000 */
.L_x_62:
        /* <DEDUP_REMOVED lines=9> */
.L_x_65:
[----:B------:R-:W-:Y:S05]  /*3b80*/  BSYNC B1 ;  /* 0x0000000000017941 */ /* 0x000fea0003800000 */
.L_x_64:
        /* <DEDUP_REMOVED lines=11> */
.L_x_67:
[----:B------:R-:W-:Y:S05]  /*3c40*/  BSYNC B1 ;  /* 0x0000000000017941 */ /* 0x000fea0003800000 */
.L_x_66:
        /* <DEDUP_REMOVED lines=13> */
.L_x_69:
[----:B------:R-:W-:Y:S05]  /*3d20*/  BSYNC B1 ;  /* 0x0000000000017941 */ /* 0x000fea0003800000 */
.L_x_68:
        /* <DEDUP_REMOVED lines=11> */
.L_x_71:
[----:B------:R-:W-:Y:S05]  /*3de0*/  BSYNC B1 ;  /* 0x0000000000017941 */ /* 0x000fea0003800000 */
.L_x_70:
        /* <DEDUP_REMOVED lines=9> */
.L_x_73:
[----:B------:R-:W-:Y:S05]  /*3e80*/  BSYNC B1 ;  /* 0x0000000000017941 */ /* 0x000fea0003800000 */
.L_x_72:
[----:B-----5:R-:W-:Y:S01]  /*3e90*/  HADD2.F32 R14, -RZ, R114.H0_H0 ;  /* 0x20000072ff0e7230 */ /* 0x020fe20000004100 */
[----:B------:R-:W-:Y:S01]  /*3ea0*/  ISETP.GT.AND P3, PT, R4, 0x30, PT ;  /* 0x000000300400780c */ /* 0x000fe20003f64270 */
[----:B------:R-:W-:Y:S03]  /*3eb0*/  BSSY B1, `(.L_x_74) ;  /* 0x0000008000017945 */ /* 0x000fe60003800000 */
[----:B------:R-:W-:-:S04]  /*3ec0*/  FMUL R14, R14, R89 ;  /* 0x000000590e0e7220 */ /* 0x000fc80000400000 */
[----:B------:R-:W-:-:S05]  /*3ed0*/  FFMA R14, R79, R88, R14 ;  /* 0x000000584f0e7223 */ /* 0x000fca000000000e */
[----:B------:R-:W-:-:S05]  /*3ee0*/  F2FP.F16.F32.PACK_AB R14, RZ, R14 ;  /* 0x0000000eff0e723e */ /* 0x000fca00000000ff */
[----:B------:R0:W-:Y:S01]  /*3ef0*/  @P0 STG.E.U16 desc[UR36][R58.64+0x52], R14 ;  /* 0x0000520e3a000986 */ /* 0x0001e2000c101524 */
[----:B------:R-:W-:-:S13]  /*3f00*/  ISETP.GT.AND P0, PT, R3, RZ, P3 ;  /* 0x000000ff0300720c */ /* 0x000fda0001f04270 */
[----:B0-----:R-:W-:Y:S05]  /*3f10*/  @!P0 BRA `(.L_x_75) ;  /* 0x0000000000048947 */ /* 0x001fea0003800000 */
[----:B------:R0:W5:Y:S02]  /*3f20*/  LDG.E.LTC128B.U16 R114, desc[UR36][R6.64+0x60] ;  /* 0x0000602406727981 */ /* 0x000164000c1e1520 */
.L_x_75:
[----:B------:R-:W-:Y:S05]  /*3f30*/  BSYNC B1 ;  /* 0x0000000000017941 */ /* 0x000fea0003800000 */
.L_x_74:
[----:B-----5:R-:W-:Y:S01]  /*3f40*/  HADD2.F32 R14, -RZ, R114.H0_H0 ;  /* 0x20000072ff0e7230 */ /* 0x020fe20000004100 */
[----:B------:R-:W-:Y:S01]  /*3f50*/  ISETP.GT.AND P2, PT, R4, 0x31, PT ;  /* 0x000000310400780c */ /* 0x000fe20003f44270 */
[----:B------:R-:W-:Y:S01]  /*3f60*/  @P0 IMAD.MOV.U32 R20, RZ, RZ, R104 ;  /* 0x000000ffff140224 */ /* 0x000fe200078e0068 */
[----:B------:R-:W-:Y:S01]  /*3f70*/  BSSY B1, `(.L_x_76) ;  /* 0x0000009000017945 */ /* 0x000fe20003800000 */
[----:B------:R-:W-:Y:S02]  /*3f80*/  @P0 IMAD.MOV.U32 R21, RZ, RZ, R105 ;  /* 0x000000ffff150224 */ /* 0x000fe400078e0069 */
[----:B------:R-:W-:-:S04]  /*3f90*/  FMUL R19, R14, R89 ;  /* 0x000000590e137220 */ /* 0x000fc80000400000 */
[----:B------:R-:W-:-:S05]  /*3fa0*/  FFMA R19, R80, R88, R19 ;  /* 0x0000005850137223 */ /* 0x000fca0000000013 */
[----:B------:R-:W-:-:S05]  /*3fb0*/  F2FP.F16.F32.PACK_AB R19, RZ, R19 ;  /* 0x00000013ff13723e */ /* 0x000fca00000000ff */
[----:B------:R0:W-:Y:S01]  /*3fc0*/  @P0 STG.E.U16 desc[UR36][R20.64+0x60], R19 ;  /* 0x0000601314000986 */ /* 0x0001e2000c101524 */
[----:B------:R-:W-:-:S13]  /*3fd0*/  ISETP.GT.AND P0, PT, R3, RZ, P2 ;  /* 0x000000ff0300720c */ /* 0x000fda0001704270 */
[----:B0-----:R-:W-:Y:S05]  /*3fe0*/  @!P0 BRA `(.L_x_77) ;  /* 0x0000000000048947 */ /* 0x001fea0003800000 */
[----:B------:R0:W5:Y:S02]  /*3ff0*/  LDG.E.LTC128B.U16 R114, desc[UR36][R6.64+0x62] ;  /* 0x0000622406727981 */ /* 0x000164000c1e1520 */
.L_x_77:
[----:B------:R-:W-:Y:S05]  /*4000*/  BSYNC B1 ;  /* 0x0000000000017941 */ /* 0x000fea0003800000 */
.L_x_76:
        /* <DEDUP_REMOVED lines=11> */
.L_x_79:
[----:B------:R-:W-:Y:S05]  /*40c0*/  BSYNC B1 ;  /* 0x0000000000017941 */ /* 0x000fea0003800000 */
.L_x_78:
        /* <DEDUP_REMOVED lines=9> */
.L_x_81:
[----:B------:R-:W-:Y:S05]  /*4160*/  BSYNC B1 ;  /* 0x0000000000017941 */ /* 0x000fea0003800000 */
.L_x_80:
        /* <DEDUP_REMOVED lines=10> */
.L_x_83:
[----:B------:R-:W-:Y:S05]  /*4210*/  BSYNC B1 ;  /* 0x0000000000017941 */ /* 0x000fea0003800000 */
.L_x_82:
        /* <DEDUP_REMOVED lines=8> */
[----:B------:R-:W-:-:S05]  /*42a0*/  IADD3 R20, P0, R15, R110, RZ ;  /* 0x0000006e0f147210 */ /* 0x000fca0007f1e0ff */
[----:B------:R-:W-:Y:S01]  /*42b0*/  IMAD.X R21, R5, 0x1, R111, P0 ;  /* 0x0000000105157824 */ /* 0x000fe200000e066f */
[----:B------:R-:W-:-:S05]  /*42c0*/  IADD3 R64, P0, R15, R110, RZ ;  /* 0x0000006e0f407210 */ /* 0x000fca0007f1e0ff */
[----:B------:R-:W-:Y:S01]  /*42d0*/  IMAD.X R65, R5, 0x1, R111, P0 ;  /* 0x0000000105417824 */ /* 0x000fe200000e066f */
[----:B------:R-:W-:-:S05]  /*42e0*/  IADD3 R14, P0, R15, R104, RZ ;  /* 0x000000680f0e7210 */ /* 0x000fca0007f1e0ff */
[----:B------:R-:W-:Y:S01]  /*42f0*/  IMAD.X R15, R5, 0x1, R105, P0 ;  /* 0x00000001050f7824 */ /* 0x000fe200000e0669 */
[----:B------:R-:W-:-:S04]  /*4300*/  ISETP.GT.AND P0, PT, R4, 0x39, PT ;  /* 0x000000390400780c */ /* 0x000fc80003f04270 */
[----:B------:R-:W-:-:S13]  /*4310*/  ISETP.GT.AND P4, PT, R3, RZ, P0 ;  /* 0x000000ff0300720c */ /* 0x000fda0000784270 */
[----:B0-----:R-:W-:Y:S05]  /*4320*/  @!P4 BRA `(.L_x_85) ;  /* 0x000000000004c947 */ /* 0x001fea0003800000 */
[----:B------:R0:W5:Y:S02]  /*4330*/  LDG.E.LTC128B.U16 R114, desc[UR36][R6.64+0x72] ;  /* 0x0000722406727981 */ /* 0x000164000c1e1520 */
.L_x_85:
[----:B------:R-:W-:Y:S05]  /*4340*/  BSYNC B1 ;  /* 0x0000000000017941 */ /* 0x000fea0003800000 */
.L_x_84:
        /* <DEDUP_REMOVED lines=9> */
.L_x_87:
[----:B------:R-:W-:Y:S05]  /*43e0*/  BSYNC B1 ;  /* 0x0000000000017941 */ /* 0x000fea0003800000 */
.L_x_86:
        /* <DEDUP_REMOVED lines=9> */
.L_x_89:
[----:B------:R-:W-:Y:S05]  /*4480*/  BSYNC B1 ;  /* 0x0000000000017941 */ /* 0x000fea0003800000 */
.L_x_88:
[----:B-----5:R-:W-:-:S05]  /*4490*/  HADD2.F32 R4, -RZ, R114.H0_H0 ;  /* 0x20000072ff047230 */ /* 0x020fca0000004100 */
[----:B------:R-:W-:-:S04]  /*44a0*/  FMUL R4, R4, R89 ;  /* 0x0000005904047220 */ /* 0x000fc80000400000 */
[----:B------:R-:W-:-:S05]  /*44b0*/  FFMA R4, R87, R88, R4 ;  /* 0x0000005857047223 */ /* 0x000fca0000000004 */
[----:B------:R-:W-:-:S04]  /*44c0*/  F2FP.F16.F32.PACK_AB R4, RZ, R4 ;  /* 0x00000004ff04723e */ /* 0x000fc800000000ff */
[----:B-1-34-:R-:W-:-:S05]  /*44d0*/  PRMT R6, R4, 0x7610, R6 ;  /* 0x0000761004067816 */ /* 0x01afca0000000006 */
[----:B------:R1:W-:Y:S01]  /*44e0*/  @P4 STG.E.U16 desc[UR36][R58.64+0x72], R6 ;  /* 0x000072063a004986 */ /* 0x0003e2000c101524 */
[----:B------:R-:W-:-:S13]  /*44f0*/  ISETP.GT.AND P4, PT, R3, 0x80, P6 ;  /* 0x000000800300780c */ /* 0x000fda0003784270 */
[----:B------:R-:W3:Y:S01]  /*4500*/  @P4 LDG.E.LTC128B.U16 R114, desc[UR36][R62.64] ;  /* 0x000000243e724981 */ /* 0x000ee2000c1e1520 */
[----:B------:R-:W-:Y:S01]  /*4510*/  BSSY B1, `(.L_x_90) ;  /* 0x000000a000017945 */ /* 0x000fe20003800000 */
[----:B---3--:R-:W-:-:S05]  /*4520*/  HADD2.F32 R4, -RZ, R114.H0_H0 ;  /* 0x20000072ff047230 */ /* 0x008fca0000004100 */
[----:B------:R-:W-:-:S04]  /*4530*/  FMUL R5, R4, R89 ;  /* 0x0000005904057220 */ /* 0x000fc80000400000 */
[----:B------:R-:W-:-:S05]  /*4540*/  FFMA R5, R24, R88, R5 ;  /* 0x0000005818057223 */ /* 0x000fca0000000005 */
[----:B------:R-:W-:-:S05]  /*4550*/  F2FP.F16.F32.PACK_AB R5, RZ, R5 ;  /* 0x00000005ff05723e */ /* 0x000fca00000000ff */
[----:B------:R1:W-:Y:S01]  /*4560*/  @P4 STG.E.U16 desc[UR36][R14.64], R5 ;  /* 0x000000050e004986 */ /* 0x0003e2000c101524 */
[----:B------:R-:W-:-:S04]  /*4570*/  ISETP.NE.AND P4, PT, R117, RZ, PT ;  /* 0x000000ff7500720c */ /* 0x000fc80003f85270 */
[----:B------:R-:W-:-:S13]  /*4580*/  ISETP.GT.AND P4, PT, R3, 0x80, P4 ;  /* 0x000000800300780c */ /* 0x000fda0002784270 */
[----:B-1----:R-:W-:Y:S05]  /*4590*/  @!P4 BRA `(.L_x_91) ;  /* 0x000000000004c947 */ /* 0x002fea0003800000 */
[----:B------:R1:W5:Y:S02]  /*45a0*/  LDG.E.LTC128B.U16 R114, desc[UR36][R60.64+0x2] ;  /* 0x000002243c727981 */ /* 0x000364000c1e1520 */
.L_x_91:
[----:B------:R-:W-:Y:S05]  /*45b0*/  BSYNC B1 ;  /* 0x0000000000017941 */ /* 0x000fea0003800000 */
.L_x_90:
[----:B-----5:R-:W-:Y:S01]  /*45c0*/  HADD2.F32 R4, -RZ, R114.H0_H0 ;  /* 0x20000072ff047230 */ /* 0x020fe20000004100 */
[----:B------:R-:W-:Y:S01]  /*45d0*/  ISETP.GT.AND P6, PT, R3, 0x88, P6 ;  /* 0x000000880300780c */ /* 0x000fe200037c4270 */
[----:B------:R-:W-:Y:S01]  /*45e0*/  @P4 IMAD.MOV.U32 R5, RZ, RZ, R15 ;  /* 0x000000ffff054224 */ /* 0x000fe200078e000f */
[----:B------:R-:W-:Y:S02]  /*45f0*/  BSSY B1, `(.L_x_92) ;  /* 0x0000009000017945 */ /* 0x000fe40003800000 */
[----:B------:R-:W-:-:S04]  /*4600*/  FMUL R4, R4, R89 ;  /* 0x0000005904047220 */ /* 0x000fc80000400000 */
[----:B------:R-:W-:-:S05]  /*4610*/  FFMA R4, R25, R88, R4 ;  /* 0x0000005819047223 */ /* 0x000fca0000000004 */
[----:B------:R-:W-:-:S04]  /*4620*/  F2FP.F16.F32.PACK_AB R4, RZ, R4 ;  /* 0x00000004ff04723e */ /* 0x000fc800000000ff */
[----:B------:R-:W-:Y:S01]  /*4630*/  PRMT R6, R4, 0x7610, R6 ;  /* 0x0000761004067816 */ /* 0x000fe20000000006 */
[----:B------:R-:W-:-:S05]  /*4640*/  @P4 IMAD.MOV.U32 R4, RZ, RZ, R14 ;  /* 0x000000ffff044224 */ /* 0x000fca00078e000e */
[----:B------:R3:W-:Y:S01]  /*4650*/  @P4 STG.E.U16 desc[UR36][R4.64+0x2], R6 ;  /* 0x0000020604004986 */ /* 0x0007e2000c101524 */
[----:B------:R-:W-:Y:S05]  /*4660*/  @!P6 BRA `(.L_x_93) ;  /* 0x000000000004e947 */ /* 0x000fea0003800000 */
[----:B------:R4:W5:Y:S02]  /*4670*/  LDG.E.LTC128B.U16 R114, desc[UR36][R8.64] ;  /* 0x0000002408727981 */ /* 0x000964000c1e1520 */
.L_x_93:
[----:B------:R-:W-:Y:S05]  /*4680*/  BSYNC B1 ;  /* 0x0000000000017941 */ /* 0x000fea0003800000 */
.L_x_92:
[----:B---3-5:R-:W-:Y:S01]  /*4690*/  HADD2.F32 R4, -RZ, R114.H0_H0 ;  /* 0x20000072ff047230 */ /* 0x028fe20000004100 */
[----:B------:R-:W-:Y:S01]  /*46a0*/  ISETP.NE.AND P4, PT, R117, RZ, PT ;  /* 0x000000ff7500720c */ /* 0x000fe20003f85270 */
[----:B------:R-:W-:Y:S03]  /*46b0*/  BSSY B1, `(.L_x_94) ;  /* 0x0000008000017945 */ /* 0x000fe60003800000 */
[----:B------:R-:W-:Y:S01]  /*46c0*/  FMUL R5, R4, R89 ;  /* 0x0000005904057220 */ /* 0x000fe20000400000 */
[----:B------:R-:W-:-:S03]  /*46d0*/  ISETP.GT.AND P4, PT, R3, 0x88, P4 ;  /* 0x000000880300780c */ /* 0x000fc60002784270 */
[----:B------:R-:W-:-:S05]  /*46e0*/  FFMA R5, R26, R88, R5 ;  /* 0x000000581a057223 */ /* 0x000fca0000000005 */
[----:B------:R-:W-:-:S05]  /*46f0*/  F2FP.F16.F32.PACK_AB R5, RZ, R5 ;  /* 0x00000005ff05723e */ /* 0x000fca00000000ff */
[----:B------:R3:W-:Y:S01]  /*4700*/  @P6 STG.E.U16 desc[UR36][R20.64], R5 ;  /* 0x0000000514006986 */ /* 0x0007e2000c101524 */
[----:B------:R-:W-:Y:S05]  /*4710*/  @!P4 BRA `(.L_x_95) ;  /* 0x000000000004c947 */ /* 0x000fea0003800000 */
[----:B------:R0:W5:Y:S02]  /*4720*/  LDG.E.LTC128B.U16 R114, desc[UR36][R12.64+0x2] ;  /* 0x000002240c727981 */ /* 0x000164000c1e1520 */
.L_x_95:
[----:B------:R-:W-:Y:S05]  /*4730*/  BSYNC B1 ;  /* 0x0000000000017941 */ /* 0x000fea0003800000 */
.L_x_94:
[----:B-----5:R-:W-:Y:S01]  /*4740*/  HADD2.F32 R4, -RZ, R114.H0_H0 ;  /* 0x20000072ff047230 */ /* 0x020fe20000004100 */
[----:B------:R-:W-:Y:S01]  /*4750*/  ISETP.NE.AND P6, PT, R115, RZ, PT ;  /* 0x000000ff7300720c */ /* 0x000fe20003fc5270 */
[----:B------:R-:W-:Y:S03]  /*4760*/  BSSY B1, `(.L_x_96) ;  /* 0x0000008000017945 */ /* 0x000fe60003800000 */
[----:B------:R-:W-:-:S04]  /*4770*/  FMUL R4, R4, R89 ;  /* 0x0000005904047220 */ /* 0x000fc80000400000 */
[----:B------:R-:W-:-:S05]  /*4780*/  FFMA R4, R27, R88, R4 ;  /* 0x000000581b047223 */ /* 0x000fca0000000004 */
[----:B------:R-:W-:-:S05]  /*4790*/  F2FP.F16.F32.PACK_AB R4, RZ, R4 ;  /* 0x00000004ff04723e */ /* 0x000fca00000000ff */
[----:B------:R0:W-:Y:S01]  /*47a0*/  @P4 STG.E.U16 desc[UR36][R64.64+0x2], R4 ;  /* 0x0000020440004986 */ /* 0x0001e2000c101524 */
[----:B------:R-:W-:-:S13]  /*47b0*/  ISETP.GT.AND P4, PT, R3, 0x80, P6 ;  /* 0x000000800300780c */ /* 0x000fda0003784270 */
[----:B0-----:R-:W-:Y:S05]  /*47c0*/  @!P4 BRA `(.L_x_97) ;  /* 0x000000000004c947 */ /* 0x001fea0003800000 */
[----:B------:R0:W5:Y:S02]  /*47d0*/  LDG.E.LTC128B.U16 R114, desc[UR36][R60.64+0x10] ;  /* 0x000010243c727981 */ /* 0x000164000c1e1520 */
.L_x_97:
[----:B------:R-:W-:Y:S05]  /*47e0*/  BSYNC B1 ;  /* 0x0000000000017941 */ /* 0x000fea0003800000 */
.L_x_96:
[----:B-----5:R-:W-:Y:S01]  /*47f0*/  HADD2.F32 R4, -RZ, R114.H0_H0 ;  /* 0x20000072ff047230 */ /* 0x020fe20000004100 */
[----:B------:R-:W-:Y:S01]  /*4800*/  ISETP.NE.AND P6, PT, R118, RZ, PT ;  /* 0x000000ff7600720c */ /* 0x000fe20003fc5270 */
[----:B------:R-:W-:Y:S03]  /*4810*/  BSSY B1, `(.L_x_98) ;  /* 0x000000b000017945 */ /* 0x000fe60003800000 */
[----:B---3--:R-:W-:Y:S01]  /*4820*/  FMUL R5, R4, R89 ;  /* 0x0000005904057220 */ /* 0x008fe20000400000 */
[----:B------:R-:W-:-:S03]  /*4830*/  @P4 IMAD.MOV.U32 R4, RZ, RZ, R14 ;  /* 0x000000ffff044224 */ /* 0x000fc600078e000e */
[----:B------:R-:W-:-:S05]  /*4840*/  FFMA R5, R28, R88, R5 ;  /* 0x000000581c057223 */ /* 0x000fca0000000005 */
[----:B------:R-:W-:-:S04]  /*4850*/  F2FP.F16.F32.PACK_AB R5, RZ, R5 ;  /* 0x00000005ff05723e */ /* 0x000fc800000000ff */
[----:B------:R-:W-:Y:S01]  /*4860*/  PRMT R6, R5, 0x7610, R6 ;  /* 0x0000761005067816 */ /* 0x000fe20000000006 */
[----:B------:R-:W-:-:S05]  /*4870*/  @P4 IMAD.MOV.U32 R5, RZ, RZ, R15 ;  /* 0x000000ffff054224 */ /* 0x000fca00078e000f */
[----:B------:R3:W-:Y:S01]  /*4880*/  @P4 STG.E.U16 desc[UR36][R4.64+0x10], R6 ;  /* 0x0000100604004986 */ /* 0x0007e2000c101524 */
[----:B------:R-:W-:-:S13]  /*4890*/  ISETP.GT.AND P4, PT, R3, 0x80, P6 ;  /* 0x000000800300780c */ /* 0x000fda0003784270 */
[----:B---3--:R-:W-:Y:S05]  /*48a0*/  @!P4 BRA `(.L_x_99) ;  /* 0x000000000004c947 */ /* 0x008fea0003800000 */
[----:B------:R3:W5:Y:S02]  /*48b0*/  LDG.E.LTC128B.U16 R114, desc[UR36][R60.64+0x12] ;  /* 0x000012243c727981 */ /* 0x000764000c1e1520 */
.L_x_99:
[----:B------:R-:W-:Y:S05]  /*48c0*/  BSYNC B1 ;  /* 0x0000000000017941 */ /* 0x000fea0003800000 */
.L_x_98:
[----:B-----5:R-:W-:Y:S01]  /*48d0*/  HADD2.F32 R4, -RZ, R114.H0_H0 ;  /* 0x20000072ff047230 */ /* 0x020fe20000004100 */
[----:B------:R-:W-:Y:S01]  /*48e0*/  BSSY B1, `(.L_x_100) ;  /* 0x000000c000017945 */ /* 0x000fe20003800000 */
[----:B------:R-:W-:-:S03]  /*48f0*/  @P4 IMAD.MOV.U32 R5, RZ, RZ, R15 ;  /* 0x000000ffff054224 */ /* 0x000fc600078e000f */
[----:B------:R-:W-:-:S04]  /*4900*/  FMUL R4, R4, R89 ;  /* 0x0000005904047220 */ /* 0x000fc80000400000 */
[----:B------:R-:W-:-:S05]  /*4910*/  FFMA R4, R29, R88, R4 ;  /* 0x000000581d047223 */ /* 0x000fca0000000004 */
[----:B------:R-:W-:-:S04]  /*4920*/  F2FP.F16.F32.PACK_AB R4, RZ, R4 ;  /* 0x00000004ff04723e */ /* 0x000fc800000000ff */
[----:B------:R-:W-:Y:S01]  /*4930*/  PRMT R6, R4, 0x7610, R6 ;  /* 0x0000761004067816 */ /* 0x000fe20000000006 */
[----:B------:R-:W-:-:S05]  /*4940*/  @P4 IMAD.MOV.U32 R4, RZ, RZ, R14 ;  /* 0x000000ffff044224 */ /* 0x000fca00078e000e */
[----:B------:R0:W-:Y:S01]  /*4950*/  @P4 STG.E.U16 desc[UR36][R4.64+0x12], R6 ;  /* 0x0000120604004986 */ /* 0x0001e2000c101524 */
[----:B------:R-:W-:-:S04]  /*4960*/  ISETP.NE.AND P4, PT, R115, RZ, PT ;  /* 0x000000ff7300720c */ /* 0x000fc80003f85270 */
[----:B------:R-:W-:-:S13]  /*4970*/  ISETP.GT.AND P4, PT, R3, 0x88, P4 ;  /* 0x000000880300780c */ /* 0x000fda0002784270 */
[----:B0-----:R-:W-:Y:S05]  /*4980*/  @!P4 BRA `(.L_x_101) ;  /* 0x000000000004c947 */ /* 0x001fea0003800000 */
[----:B------:R0:W5:Y:S02]  /*4990*/  LDG.E.LTC128B.U16 R114, desc[UR36][R12.64+0x10] ;  /* 0x000010240c727981 */ /* 0x000164000c1e1520 */
.L_x_101:
[----:B------:R-:W-:Y:S05]  /*49a0*/  BSYNC B1 ;  /* 0x0000000000017941 */ /* 0x000fea0003800000 */
.L_x_100:
        /* <DEDUP_REMOVED lines=9> */
.L_x_103:
[----:B------:R-:W-:Y:S05]  /*4a40*/  BSYNC B1 ;  /* 0x0000000000017941 */ /* 0x000fea0003800000 */
.L_x_102:
[----:B-----5:R-:W-:Y:S01]  /*4a50*/  HADD2.F32 R4, -RZ, R114.H0_H0 ;  /* 0x20000072ff047230 */ /* 0x020fe20000004100 */
[----:B------:R-:W-:Y:S01]  /*4a60*/  ISETP.NE.AND P6, PT, R119, RZ, PT ;  /* 0x000000ff7700720c */ /* 0x000fe20003fc5270 */
        /* <DEDUP_REMOVED lines=8> */
[----:B------:R-:W-:-:S13]  /*4af0*/  ISETP.GT.AND P4, PT, R3, 0x80, P6 ;  /* 0x000000800300780c */ /* 0x000fda0003784270 */
[----:B0-----:R-:W-:Y:S05]  /*4b00*/  @!P4 BRA `(.L_x_105) ;  /* 0x000000000004c947 */ /* 0x001fea0003800000 */
[----:B------:R0:W5:Y:S02]  /*4b10*/  LDG.E.LTC128B.U16 R114, desc[UR36][R60.64+0x20] ;  /* 0x000020243c727981 */ /* 0x000164000c1e1520 */
.L_x_105:
[----:B------:R-:W-:Y:S05]  /*4b20*/  BSYNC B1 ;  /* 0x0000000000017941 */ /* 0x000fea0003800000 */
.L_x_104:
[----:B-----5:R-:W-:Y:S01]  /*4b30*/  HADD2.F32 R4, -RZ, R114.H0_H0 ;  /* 0x20000072ff047230 */ /* 0x020fe20000004100 */
[----:B------:R-:W-:Y:S01]  /*4b40*/  ISETP.NE.AND P6, PT, R101, RZ, PT ;  /* 0x000000ff6500720c */ /* 0x000fe20003fc5270 */
[----:B------:R-:W-:Y:S03]  /*4b50*/  BSSY B1, `(.L_x_106) ;  /* 0x000000b000017945 */ /* 0x000fe60003800000 */
[----:B------:R-:W-:Y:S01]  /*4b60*/  FMUL R5, R4, R89 ;  /* 0x0000005904057220 */ /* 0x000fe20000400000 */
[----:B------:R-:W-:-:S03]  /*4b70*/  @P4 IMAD.MOV.U32 R4, RZ, RZ, R14 ;  /* 0x000000ffff044224 */ /* 0x000fc600078e000e */
        /* <DEDUP_REMOVED lines=8> */
.L_x_107:
[----:B------:R-:W-:Y:S05]  /*4c00*/  BSYNC B1 ;  /* 0x0000000000017941 */ /* 0x000fea0003800000 */
.L_x_106:
        /* <DEDUP_REMOVED lines=13> */
.L_x_109:
[----:B------:R-:W-:Y:S05]  /*4ce0*/  BSYNC B1 ;  /* 0x0000000000017941 */ /* 0x000fea0003800000 */
.L_x_108:
[----:B-----5:R-:W-:Y:S01]  /*4cf0*/  HADD2.F32 R4, -RZ, R114.H0_H0 ;  /* 0x20000072ff047230 */ /* 0x020fe20000004100 */
[----:B------:R-:W-:Y:S04]  /*4d00*/  BSSY B1, `(.L_x_110) ;  /* 0x000000b000017945 */ /* 0x000fe80003800000 */
        /* <DEDUP_REMOVED lines=10> */
.L_x_111:
[----:B------:R-:W-:Y:S05]  /*4db0*/  BSYNC B1 ;  /* 0x0000000000017941 */ /* 0x000fea0003800000 */
.L_x_110:
        /* <DEDUP_REMOVED lines=13> */
.L_x_113:
[----:B------:R-:W-:Y:S05]  /*4e90*/  BSYNC B1 ;  /* 0x0000000000017941 */ /* 0x000fea0003800000 */
.L_x_112:
        /* <DEDUP_REMOVED lines=13> */
.L_x_115:
[----:B------:R-:W-:Y:S05]  /*4f70*/  BSYNC B1 ;  /* 0x0000000000017941 */ /* 0x000fea0003800000 */
.L_x_114:
        /* <DEDUP_REMOVED lines=13> */
.L_x_117:
[----:B------:R-:W-:Y:S05]  /*5050*/  BSYNC B1 ;  /* 0x0000000000017941 */ /* 0x000fea0003800000 */
.L_x_116:
        /* <DEDUP_REMOVED lines=12> */
.L_x_119:
[----:B------:R-:W-:Y:S05]  /*5120*/  BSYNC B1 ;  /* 0x0000000000017941 */ /* 0x000fea0003800000 */
.L_x_118:
        /* <DEDUP_REMOVED lines=13> */
.L_x_121:
[----:B------:R-:W-:Y:S05]  /*5200*/  BSYNC B1 ;  /* 0x0000000000017941 */ /* 0x000fea0003800000 */
.L_x_120:
        /* <DEDUP_REMOVED lines=13> */
.L_x_123:
[----:B------:R-:W-:Y:S05]  /*52e0*/  BSYNC B1 ;  /* 0x0000000000017941 */ /* 0x000fea0003800000 */
.L_x_122:
        /* <DEDUP_REMOVED lines=13> */
.L_x_125:
[----:B------:R-:W-:Y:S05]  /*53c0*/  BSYNC B1 ;  /* 0x0000000000017941 */ /* 0x000fea0003800000 */
.L_x_124:
        /* <DEDUP_REMOVED lines=12> */
.L_x_127:
[----:B------:R-:W-:Y:S05]  /*5490*/  BSYNC B1 ;  /* 0x0000000000017941 */ /* 0x000fea0003800000 */
.L_x_126:
        /* <DEDUP_REMOVED lines=13> */
.L_x_129:
[----:B------:R-:W-:Y:S05]  /*5570*/  BSYNC B1 ;  /* 0x0000000000017941 */ /* 0x000fea0003800000 */
.L_x_128:
        /* <DEDUP_REMOVED lines=12> */
.L_x_131:
[----:B------:R-:W-:Y:S05]  /*5640*/  BSYNC B1 ;  /* 0x0000000000017941 */ /* 0x000fea0003800000 */
.L_x_130:
        /* <DEDUP_REMOVED lines=12> */
.L_x_133:
[----:B------:R-:W-:Y:S05]  /*5710*/  BSYNC B1 ;  /* 0x0000000000017941 */ /* 0x000fea0003800000 */
.L_x_132:
[----:B-----5:R-:W-:Y:S01]  /*5720*/  HADD2.F32 R4, -RZ, R114.H0_H0 ;  /* 0x20000072ff047230 */ /* 0x020fe20000004100 */
[----:B------:R-:W-:Y:S01]  /*5730*/  ISETP.GT.AND P5, PT, R3, 0x88, P5 ;  /* 0x000000880300780c */ /* 0x000fe20002fa4270 */
        /* <DEDUP_REMOVED lines=8> */
[----:B------:R-:W-:Y:S05]  /*57c0*/  @!P5 BRA `(.L_x_135) ;  /* 0x000000000004d947 */ /* 0x000fea0003800000 */
[----:B------:R0:W5:Y:S02]  /*57d0*/  LDG.E.LTC128B.U16 R114, desc[UR36][R12.64+0x52] ;  /* 0x000052240c727981 */ /* 0x000164000c1e1520 */
.L_x_135:
[----:B------:R-:W-:Y:S05]  /*57e0*/  BSYNC B1 ;  /* 0x0000000000017941 */ /* 0x000fea0003800000 */
.L_x_134:
[----:B0----5:R-:W-:Y:S01]  /*57f0*/  HADD2.F32 R4, -RZ, R114.H0_H0 ;  /* 0x20000072ff047230 */ /* 0x021fe20000004100 */
        /* <DEDUP_REMOVED lines=11> */
.L_x_137:
[----:B------:R-:W-:Y:S05]  /*58b0*/  BSYNC B1 ;  /* 0x0000000000017941 */ /* 0x000fea0003800000 */
.L_x_136:
[----:B0----5:R-:W-:Y:S01]  /*58c0*/  HADD2.F32 R4, -RZ, R114.H0_H0 ;  /* 0x20000072ff047230 */ /* 0x021fe20000004100 */
        /* <DEDUP_REMOVED lines=11> */
.L_x_139:
[----:B------:R-:W-:Y:S05]  /*5980*/  BSYNC B1 ;  /* 0x0000000000017941 */ /* 0x000fea0003800000 */
.L_x_138:
        /* <DEDUP_REMOVED lines=12> */
.L_x_141:
[----:B------:R-:W-:Y:S05]  /*5a50*/  BSYNC B1 ;  /* 0x0000000000017941 */ /* 0x000fea0003800000 */
.L_x_140:
        /* <DEDUP_REMOVED lines=12> */
.L_x_143:
[----:B------:R-:W-:Y:S05]  /*5b20*/  BSYNC B1 ;  /* 0x0000000000017941 */ /* 0x000fea0003800000 */
.L_x_142:
        /* <DEDUP_REMOVED lines=12> */
.L_x_145:
[----:B------:R-:W-:Y:S05]  /*5bf0*/  BSYNC B1 ;  /* 0x0000000000017941 */ /* 0x000fea0003800000 */
.L_x_144:
        /* <DEDUP_REMOVED lines=12> */
.L_x_147:
[----:B------:R-:W-:Y:S05]  /*5cc0*/  BSYNC B1 ;  /* 0x0000000000017941 */ /* 0x000fea0003800000 */
.L_x_146:
        /* <DEDUP_REMOVED lines=9> */
.L_x_149:
[----:B------:R-:W-:Y:S05]  /*5d60*/  BSYNC B1 ;  /* 0x0000000000017941 */ /* 0x000fea0003800000 */
.L_x_148:
        /* <DEDUP_REMOVED lines=12> */
.L_x_151:
[----:B------:R-:W-:Y:S05]  /*5e30*/  BSYNC B1 ;  /* 0x0000000000017941 */ /* 0x000fea0003800000 */
.L_x_150:
[----:B------:R-:W-:Y:S05]  /*5e40*/  @!P0 BRA `(.L_x_152) ;  /* 0x0000001400848947 */ /* 0x000fea0003800000 */
[----:B-----5:R-:W-:-:S05]  /*5e50*/  HADD2.F32 R114, -RZ, R114.H0_H0 ;  /* 0x20000072ff727230 */ /* 0x020fca0000004100 */
[----:B------:R-:W-:-:S04]  /*5e60*/  FMUL R114, R114, R89 ;  /* 0x0000005972727220 */ /* 0x000fc80000400000 */
[----:B------:R-:W-:-:S05]  /*5e70*/  FFMA R114, R55, R88, R114 ;  /* 0x0000005837727223 */ /* 0x000fca0000000072 */
[----:B------:R-:W-:-:S05]  /*5e80*/  F2FP.F16.F32.PACK_AB R114, RZ, R114 ;  /* 0x00000072ff72723e */ /* 0x000fca00000000ff */
[----:B------:R0:W-:Y:S01]  /*5e90*/  STG.E.U16 desc[UR36][R10.64+0x72], R114 ;  /* 0x000072720a007986 */ /* 0x0001e2000c101524 */
[----:B------:R-:W-:Y:S05]  /*5ea0*/  BRA `(.L_x_152) ;  /* 0x00000014006c7947 */ /* 0x000fea0003800000 */
.L_x_29:
[----:B------:R-:W-:Y:S01]  /*5eb0*/  ULDC.64 UR4, c[0x0][0x5c0] ;  /* 0x0001700000047ab9 */ /* 0x000fe20000000a00 */
[-C--:B------:R-:W-:Y:S01]  /*5ec0*/  FMUL R56, R56, R88.reuse ;  /* 0x0000005838387220 */ /* 0x080fe20000400000 */
[----:B------:R-:W-:Y:S01]  /*5ed0*/  LEA R10, P1, R112, UR4, 0x1 ;  /* 0x00000004700a7c11 */ /* 0x000fe2000f8208ff */
[----:B------:R-:W-:Y:S01]  /*5ee0*/  IMAD.SHL.U32 R7, R94, 0x2, RZ ;  /* 0x000000025e077824 */ /* 0x000fe200078e00ff */
[----:B------:R-:W-:Y:S01]  /*5ef0*/  ISETP.GT.AND P3, PT, R4, 0x1, PT ;  /* 0x000000010400780c */ /* 0x000fe20003f64270 */
[----:B------:R-:W-:Y:S01]  /*5f00*/  FMUL R57, R57, R88 ;  /* 0x0000005839397220 */ /* 0x000fe20000400000 */
[----:B------:R-:W-:Y:S01]  /*5f10*/  F2FP.F16.F32.PACK_AB R56, RZ, R56 ;  /* 0x00000038ff38723e */ /* 0x000fe200000000ff */
[-C--:B------:R-:W-:Y:S01]  /*5f20*/  FMUL R58, R58, R88.reuse ;  /* 0x000000583a3a7220 */ /* 0x080fe20000400000 */
[----:B------:R-:W-:Y:S01]  /*5f30*/  LEA.HI.X R11, R112, UR5, R105, 0x1, P1 ;  /* 0x00000005700b7c11 */ /* 0x000fe200088f0c69 */
[-C--:B------:R-:W-:Y:S01]  /*5f40*/  FMUL R59, R59, R88.reuse ;  /* 0x000000583b3b7220 */ /* 0x080fe20000400000 */
[----:B------:R-:W-:Y:S01]  /*5f50*/  ISETP.GT.AND P1, PT, R3, RZ, P3 ;  /* 0x000000ff0300720c */ /* 0x000fe20001f24270 */
[----:B------:R-:W-:Y:S01]  /*5f60*/  IMAD.SHL.U32 R19, R95, 0x2, RZ ;  /* 0x000000025f137824 */ /* 0x000fe200078e00ff */
[----:B------:R-:W-:Y:S01]  /*5f70*/  ISETP.GT.AND P2, PT, R3, 0x8, P6 ;  /* 0x000000080300780c */ /* 0x000fe20003744270 */
[----:B------:R-:W-:Y:S01]  /*5f80*/  @P0 STG.E.U16 desc[UR36][R10.64], R56 ;  /* 0x000000380a000986 */ /* 0x000fe2000c101524 */
[----:B------:R-:W-:Y:S01]  /*5f90*/  SHF.L.U64.HI R5, R94, 0x1, R93 ;  /* 0x000000015e057819 */ /* 0x000fe2000001025d */
[----:B------:R-:W-:Y:S01]  /*5fa0*/  FMUL R60, R60, R88 ;  /* 0x000000583c3c7220 */ /* 0x000fe20000400000 */
[----:B------:R-:W-:Y:S01]  /*5fb0*/  IADD3 R8, P0, R7, R10, RZ ;  /* 0x0000000a07087210 */ /* 0x000fe20007f1e0ff */
[-C--:B------:R-:W-:Y:S01]  /*5fc0*/  FMUL R61, R61, R88.reuse ;  /* 0x000000583d3d7220 */ /* 0x080fe20000400000 */
[----:B------:R-:W-:Y:S01]  /*5fd0*/  F2FP.F16.F32.PACK_AB R57, RZ, R57 ;  /* 0x00000039ff39723e */ /* 0x000fe200000000ff */
[----:B------:R-:W-:Y:S01]  /*5fe0*/  FMUL R63, R63, R88 ;  /* 0x000000583f3f7220 */ /* 0x000fe20000400000 */
[----:B------:R-:W-:Y:S01]  /*5ff0*/  F2FP.F16.F32.PACK_AB R58, RZ, R58 ;  /* 0x0000003aff3a723e */ /* 0x000fe200000000ff */
[----:B------:R-:W-:Y:S01]  /*6000*/  IMAD.X R9, R5, 0x1, R11, P0 ;  /* 0x0000000105097824 */ /* 0x000fe200000e060b */
[----:B------:R-:W-:Y:S01]  /*6010*/  ISETP.GT.AND P0, PT, R3, 0x8, P3 ;  /* 0x000000080300780c */ /* 0x000fe20001f04270 */
[----:B------:R-:W-:Y:S01]  /*6020*/  @P1 STG.E.U16 desc[UR36][R10.64+0x2], R57 ;  /* 0x000002390a001986 */ /* 0x000fe2000c101524 */
[----:B------:R-:W-:Y:S01]  /*6030*/  F2FP.F16.F32.PACK_AB R59, RZ, R59 ;  /* 0x0000003bff3b723e */ /* 0x000fe200000000ff */
[----:B------:R-:W-:Y:S01]  /*6040*/  FMUL R62, R62, R88 ;  /* 0x000000583e3e7220 */ /* 0x000fe20000400000 */
[----:B------:R-:W-:Y:S01]  /*6050*/  SHF.L.U64.HI R13, R95, 0x1, R92 ;  /* 0x000000015f0d7819 */ /* 0x000fe2000001025c */
[----:B------:R-:W-:Y:S01]  /*6060*/  @P2 STG.E.U16 desc[UR36][R8.64], R58 ;  /* 0x0000003a08002986 */ /* 0x000fe2000c101524 */
[----:B------:R-:W-:Y:S01]  /*6070*/  IADD3 R6, P1, P2, R19, R10, R7 ;  /* 0x0000000a13067210 */ /* 0x000fe20007a3e007 */
[-C--:B------:R-:W-:Y:S01]  /*6080*/  FMUL R64, R64, R88.reuse ;  /* 0x0000005840407220 */ /* 0x080fe20000400000 */
[C---:B------:R-:W-:Y:S01]  /*6090*/  ISETP.GT.AND P4, PT, R4.reuse, 0x8, PT ;  /* 0x000000080400780c */ /* 0x040fe20003f84270 */
[-C--:B------:R-:W-:Y:S01]  /*60a0*/  FMUL R65, R65, R88.reuse ;  /* 0x0000005841417220 */ /* 0x080fe20000400000 */
[----:B------:R-:W-:Y:S01]  /*60b0*/  ISETP.GT.AND P3, PT, R4, 0x9, PT ;  /* 0x000000090400780c */ /* 0x000fe20003f64270 */
[-C--:B------:R-:W-:Y:S01]  /*60c0*/  FMUL R66, R66, R88.reuse ;  /* 0x0000005842427220 */ /* 0x080fe20000400000 */
[----:B------:R-:W-:Y:S01]  /*60d0*/  IADD3.X R7, R13, R11, R5, P1, P2 ;  /* 0x0000000b0d077210 */ /* 0x000fe20000fe4405 */
[----:B------:R-:W-:Y:S01]  /*60e0*/  @P0 STG.E.U16 desc[UR36][R8.64+0x2], R59 ;  /* 0x0000023b08000986 */ /* 0x000fe2000c101524 */
[----:B------:R-:W-:Y:S01]  /*60f0*/  ISETP.GT.AND P1, PT, R3, RZ, P4 ;  /* 0x000000ff0300720c */ /* 0x000fe20002724270 */
[-C--:B------:R-:W-:Y:S01]  /*6100*/  FMUL R67, R67, R88.reuse ;  /* 0x0000005843437220 */ /* 0x080fe20000400000 */
[----:B------:R-:W-:Y:S01]  /*6110*/  ISETP.GT.AND P0, PT, R3, RZ, P3 ;  /* 0x000000ff0300720c */ /* 0x000fe20001f04270 */
[----:B------:R-:W-:Y:S01]  /*6120*/  FMUL R68, R68, R88 ;  /* 0x0000005844447220 */ /* 0x000fe20000400000 */
[----:B------:R-:W-:Y:S01]  /*6130*/  F2FP.F16.F32.PACK_AB R60, RZ, R60 ;  /* 0x0000003cff3c723e */ /* 0x000fe200000000ff */
[-C--:B------:R-:W-:Y:S01]  /*6140*/  FMUL R69, R69, R88.reuse ;  /* 0x0000005845457220 */ /* 0x080fe20000400000 */
[----:B------:R-:W-:Y:S01]  /*6150*/  F2FP.F16.F32.PACK_AB R61, RZ, R61 ;  /* 0x0000003dff3d723e */ /* 0x000fe200000000ff */
[-C--:B------:R-:W-:Y:S01]  /*6160*/  FMUL R70, R70, R88.reuse ;  /* 0x0000005846467220 */ /* 0x080fe20000400000 */
[----:B------:R-:W-:Y:S01]  /*6170*/  F2FP.F16.F32.PACK_AB R63, RZ, R63 ;  /* 0x0000003fff3f723e */ /* 0x000fe200000000ff */
[----:B------:R-:W-:Y:S01]  /*6180*/  FMUL R71, R71, R88 ;  /* 0x0000005847477220 */ /* 0x000fe20000400000 */
[----:B------:R-:W-:Y:S01]  /*6190*/  F2FP.F16.F32.PACK_AB R62, RZ, R62 ;  /* 0x0000003eff3e723e */ /* 0x000fe200000000ff */
[----:B------:R-:W-:Y:S01]  /*61a0*/  FMUL R72, R72, R88 ;  /* 0x0000005848487220 */ /* 0x000fe20000400000 */
[----:B------:R-:W-:Y:S01]  /*61b0*/  F2FP.F16.F32.PACK_AB R64, RZ, R64 ;  /* 0x00000040ff40723e */ /* 0x000fe200000000ff */
[----:B------:R-:W-:Y:S01]  /*61c0*/  @P1 STG.E.U16 desc[UR36][R10.64+0x10], R60 ;  /* 0x0000103c0a001986 */ /* 0x000fe2000c101524 */
[----:B------:R-:W-:Y:S01]  /*61d0*/  ISETP.GT.AND P1, PT, R3, 0x8, P4 ;  /* 0x000000080300780c */ /* 0x000fe20002724270 */
[-C--:B------:R-:W-:Y:S01]  /*61e0*/  FMUL R73, R73, R88.reuse ;  /* 0x0000005849497220 */ /* 0x080fe20000400000 */
[----:B------:R-:W-:Y:S01]  /*61f0*/  ISETP.GT.AND P2, PT, R4, 0x11, PT ;  /* 0x000000110400780c */ /* 0x000fe20003f44270 */
[----:B------:R-:W-:Y:S01]  /*6200*/  @P0 STG.E.U16 desc[UR36][R10.64+0x12], R61 ;  /* 0x0000123d0a000986 */ /* 0x000fe2000c101524 */
[----:B------:R-:W-:Y:S01]  /*6210*/  ISETP.GT.AND P0, PT, R3, 0x8, P3 ;  /* 0x000000080300780c */ /* 0x000fe20001f04270 */
[-C--:B------:R-:W-:Y:S01]  /*6220*/  FMUL R74, R74, R88.reuse ;  /* 0x000000584a4a7220 */ /* 0x080fe20000400000 */
[----:B------:R-:W-:Y:S01]  /*6230*/  ISETP.GT.AND P3, PT, R4, 0x10, PT ;  /* 0x000000100400780c */ /* 0x000fe20003f64270 */
[-C--:B------:R-:W-:Y:S01]  /*6240*/  FMUL R75, R75, R88.reuse ;  /* 0x000000584b4b7220 */ /* 0x080fe20000400000 */
[----:B------:R-:W-:Y:S01]  /*6250*/  F2FP.F16.F32.PACK_AB R65, RZ, R65 ;  /* 0x00000041ff41723e */ /* 0x000fe200000000ff */
[----:B------:R-:W-:Y:S01]  /*6260*/  FMUL R76, R76, R88 ;  /* 0x000000584c4c7220 */ /* 0x000fe20000400000 */
[----:B------:R-:W-:Y:S01]  /*6270*/  F2FP.F16.F32.PACK_AB R66, RZ, R66 ;  /* 0x00000042ff42723e */ /* 0x000fe200000000ff */
[----:B------:R-:W-:Y:S01]  /*6280*/  FMUL R77, R77, R88 ;  /* 0x000000584d4d7220 */ /* 0x000fe20000400000 */
[----:B------:R-:W-:Y:S01]  /*6290*/  F2FP.F16.F32.PACK_AB R67, RZ, R67 ;  /* 0x00000043ff43723e */ /* 0x000fe200000000ff */
[----:B------:R-:W-:Y:S01]  /*62a0*/  @P1 STG.E.U16 desc[UR36][R8.64+0x10], R62 ;  /* 0x0000103e08001986 */ /* 0x000fe2000c101524 */
[----:B------:R-:W-:Y:S01]  /*62b0*/  F2FP.F16.F32.PACK_AB R68, RZ, R68 ;  /* 0x00000044ff44723e */ /* 0x000fe200000000ff */
[-C--:B------:R-:W-:Y:S01]  /*62c0*/  FMUL R78, R78, R88.reuse ;  /* 0x000000584e4e7220 */ /* 0x080fe20000400000 */
[----:B------:R-:W-:Y:S01]  /*62d0*/  ISETP.GT.AND P1, PT, R4, 0x19, PT ;  /* 0x000000190400780c */ /* 0x000fe20003f24270 */
[----:B------:R-:W-:Y:S01]  /*62e0*/  @P0 STG.E.U16 desc[UR36][R8.64+0x12], R63 ;  /* 0x0000123f08000986 */ /* 0x000fe2000c101524 */
[----:B------:R-:W-:Y:S01]  /*62f0*/  ISETP.GT.AND P0, PT, R3, RZ, P3 ;  /* 0x000000ff0300720c */ /* 0x000fe20001f04270 */
[-C--:B------:R-:W-:Y:S01]  /*6300*/  FMUL R79, R79, R88.reuse ;  /* 0x000000584f4f7220 */ /* 0x080fe20000400000 */
[----:B------:R-:W-:Y:S01]  /*6310*/  F2FP.F16.F32.PACK_AB R69, RZ, R69 ;  /* 0x00000045ff45723e */ /* 0x000fe200000000ff */
[----:B------:R-:W-:Y:S01]  /*6320*/  FMUL R80, R80, R88 ;  /* 0x0000005850507220 */ /* 0x000fe20000400000 */
[----:B------:R-:W-:Y:S01]  /*6330*/  F2FP.F16.F32.PACK_AB R70, RZ, R70 ;  /* 0x00000046ff46723e */ /* 0x000fe200000000ff */
        /* <DEDUP_REMOVED lines=8> */
[----:B------:R-:W-:Y:S01]  /*63c0*/  @P0 STG.E.U16 desc[UR36][R10.64+0x20], R64 ;  /* 0x000020400a000986 */ /* 0x000fe2000c101524 */
[----:B------:R-:W-:Y:S01]  /*63d0*/  ISETP.GT.AND P0, PT, R3, RZ, P2 ;  /* 0x000000ff0300720c */ /* 0x000fe20001704270 */
[-C--:B------:R-:W-:Y:S01]  /*63e0*/  FMUL R85, R85, R88.reuse ;  /* 0x0000005855557220 */ /* 0x080fe20000400000 */
[----:B------:R-:W-:Y:S01]  /*63f0*/  F2FP.F16.F32.PACK_AB R75, RZ, R75 ;  /* 0x0000004bff4b723e */ /* 0x000fe200000000ff */
[-C--:B------:R-:W-:Y:S01]  /*6400*/  FMUL R86, R86, R88.reuse ;  /* 0x0000005856567220 */ /* 0x080fe20000400000 */
[----:B------:R-:W-:Y:S01]  /*6410*/  ISETP.GT.AND P5, PT, R4, 0x28, PT ;  /* 0x000000280400780c */ /* 0x000fe20003fa4270 */
[----:B------:R-:W-:Y:S01]  /*6420*/  FMUL R87, R87, R88 ;  /* 0x0000005857577220 */ /* 0x000fe20000400000 */
[----:B------:R-:W-:Y:S01]  /*6430*/  F2FP.F16.F32.PACK_AB R76, RZ, R76 ;  /* 0x0000004cff4c723e */ /* 0x000fe200000000ff */
[-C--:B------:R-:W-:Y:S01]  /*6440*/  FMUL R24, R24, R88.reuse ;  /* 0x0000005818187220 */ /* 0x080fe20000400000 */
[----:B------:R-:W-:Y:S01]  /*6450*/  ISETP.GT.AND P4, PT, R4, 0x29, PT ;  /* 0x000000290400780c */ /* 0x000fe20003f84270 */
[-C--:B------:R-:W-:Y:S01]  /*6460*/  FMUL R25, R25, R88.reuse ;  /* 0x0000005819197220 */ /* 0x080fe20000400000 */
[----:B------:R-:W-:Y:S01]  /*6470*/  F2FP.F16.F32.PACK_AB R77, RZ, R77 ;  /* 0x0000004dff4d723e */ /* 0x000fe200000000ff */
[----:B------:R-:W-:Y:S01]  /*6480*/  FMUL R26, R26, R88 ;  /* 0x000000581a1a7220 */ /* 0x000fe20000400000 */
[----:B------:R-:W-:Y:S01]  /*6490*/  F2FP.F16.F32.PACK_AB R78, RZ, R78 ;  /* 0x0000004eff4e723e */ /* 0x000fe200000000ff */
[----:B------:R-:W-:Y:S01]  /*64a0*/  @P0 STG.E.U16 desc[UR36][R10.64+0x22], R65 ;  /* 0x000022410a000986 */ /* 0x000fe2000c101524 */
[----:B------:R-:W-:Y:S01]  /*64b0*/  ISETP.GT.AND P0, PT, R3, 0x8, P3 ;  /* 0x000000080300780c */ /* 0x000fe20001f04270 */
[-C--:B------:R-:W-:Y:S01]  /*64c0*/  FMUL R27, R27, R88.reuse ;  /* 0x000000581b1b7220 */ /* 0x080fe20000400000 */
[----:B------:R-:W-:Y:S01]  /*64d0*/  F2FP.F16.F32.PACK_AB R79, RZ, R79 ;  /* 0x0000004fff4f723e */ /* 0x000fe200000000ff */
[-C--:B------:R-:W-:Y:S01]  /*64e0*/  FMUL R28, R28, R88.reuse ;  /* 0x000000581c1c7220 */ /* 0x080fe20000400000 */
[----:B------:R-:W-:Y:S01]  /*64f0*/  ISETP.GT.AND P3, PT, R4, 0x30, PT ;  /* 0x000000300400780c */ /* 0x000fe20003f64270 */
        /* <DEDUP_REMOVED lines=8> */
[----:B------:R-:W-:Y:S01]  /*6580*/  @P0 STG.E.U16 desc[UR36][R8.64+0x20], R66 ;  /* 0x0000204208000986 */ /* 0x000fe2000c101524 */
[----:B------:R-:W-:Y:S01]  /*6590*/  ISETP.GT.AND P0, PT, R3, 0x8, P2 ;  /* 0x000000080300780c */ /* 0x000fe20001704270 */
[-C--:B------:R-:W-:Y:S01]  /*65a0*/  FMUL R33, R33, R88.reuse ;  /* 0x0000005821217220 */ /* 0x080fe20000400000 */
[----:B------:R-:W-:Y:S01]  /*65b0*/  ISETP.GT.AND P2, PT, R4, 0x18, PT ;  /* 0x000000180400780c */ /* 0x000fe20003f44270 */
[----:B------:R-:W-:Y:S01]  /*65c0*/  FMUL R34, R34, R88 ;  /* 0x0000005822227220 */ /* 0x000fe20000400000 */
[----:B------:R-:W-:Y:S01]  /*65d0*/  F2FP.F16.F32.PACK_AB R84, RZ, R84 ;  /* 0x00000054ff54723e */ /* 0x000fe200000000ff */
[-C--:B------:R-:W-:Y:S01]  /*65e0*/  FMUL R35, R35, R88.reuse ;  /* 0x0000005823237220 */ /* 0x080fe20000400000 */
[----:B------:R-:W-:Y:S01]  /*65f0*/  P2R R5, PR, RZ, 0x20 ;  /* 0x00000020ff057803 */ /* 0x000fe20000000000 */
[-C--:B------:R-:W-:Y:S01]  /*6600*/  FMUL R36, R36, R88.reuse ;  /* 0x0000005824247220 */ /* 0x080fe20000400000 */
[----:B------:R-:W-:Y:S01]  /*6610*/  F2FP.F16.F32.PACK_AB R85, RZ, R85 ;  /* 0x00000055ff55723e */ /* 0x000fe200000000ff */
[----:B------:R-:W-:Y:S01]  /*6620*/  FMUL R37, R37, R88 ;  /* 0x0000005825257220 */ /* 0x000fe20000400000 */
[----:B------:R-:W-:Y:S01]  /*6630*/  F2FP.F16.F32.PACK_AB R86, RZ, R86 ;  /* 0x00000056ff56723e */ /* 0x000fe200000000ff */
[-C--:B------:R-:W-:Y:S01]  /*6640*/  FMUL R38, R38, R88.reuse ;  /* 0x0000005826267220 */ /* 0x080fe20000400000 */
[----:B------:R-:W-:Y:S01]  /*6650*/  F2FP.F16.F32.PACK_AB R87, RZ, R87 ;  /* 0x00000057ff57723e */ /* 0x000fe200000000ff */
[----:B------:R-:W-:Y:S01]  /*6660*/  @P0 STG.E.U16 desc[UR36][R8.64+0x22], R67 ;  /* 0x0000224308000986 */ /* 0x000fe2000c101524 */
[----:B------:R-:W-:Y:S01]  /*6670*/  ISETP.GT.AND P0, PT, R3, RZ, P2 ;  /* 0x000000ff0300720c */ /* 0x000fe20001704270 */
        /* <DEDUP_REMOVED lines=36> */
[----:B------:R-:W-:Y:S01]  /*68c0*/  FMUL R55, R55, R88 ;  /* 0x0000005837377220 */ /* 0x000fe20000400000 */
[----:B------:R-:W-:-:S02]  /*68d0*/  F2FP.F16.F32.PACK_AB R39, RZ, R39 ;  /* 0x00000027ff27723e */ /* 0x000fc400000000ff */
[----:B------:R-:W-:Y:S01]  /*68e0*/  F2FP.F16.F32.PACK_AB R40, RZ, R40 ;  /* 0x00000028ff28723e */ /* 0x000fe200000000ff */
[----:B------:R-:W-:Y:S01]  /*68f0*/  @P0 STG.E.U16 desc[UR36][R8.64+0x30], R70 ;  /* 0x0000304608000986 */ /* 0x000fe2000c101524 */
[----:B------:R-:W-:Y:S02]  /*6900*/  ISETP.GT.AND P0, PT, R3, 0x8, P1 ;  /* 0x000000080300780c */ /* 0x000fe40000f04270 */
[----:B------:R-:W-:Y:S02]  /*6910*/  ISETP.GT.AND P1, PT, R4, 0x21, PT ;  /* 0x000000210400780c */ /* 0x000fe40003f24270 */
[----:B------:R-:W-:Y:S02]  /*6920*/  F2FP.F16.F32.PACK_AB R41, RZ, R41 ;  /* 0x00000029ff29723e */ /* 0x000fe400000000ff */
[----:B------:R-:W-:Y:S02]  /*6930*/  F2FP.F16.F32.PACK_AB R42, RZ, R42 ;  /* 0x0000002aff2a723e */ /* 0x000fe400000000ff */
[----:B------:R-:W-:-:S02]  /*6940*/  F2FP.F16.F32.PACK_AB R43, RZ, R43 ;  /* 0x0000002bff2b723e */ /* 0x000fc400000000ff */
[----:B------:R-:W-:Y:S02]  /*6950*/  F2FP.F16.F32.PACK_AB R44, RZ, R44 ;  /* 0x0000002cff2c723e */ /* 0x000fe400000000ff */
[----:B------:R-:W-:Y:S01]  /*6960*/  F2FP.F16.F32.PACK_AB R45, RZ, R45 ;  /* 0x0000002dff2d723e */ /* 0x000fe200000000ff */
[----:B------:R-:W-:Y:S01]  /*6970*/  @P0 STG.E.U16 desc[UR36][R8.64+0x32], R71 ;  /* 0x0000324708000986 */ /* 0x000fe2000c101524 */
[----:B------:R-:W-:Y:S02]  /*6980*/  ISETP.GT.AND P0, PT, R3, RZ, P2 ;  /* 0x000000ff0300720c */ /* 0x000fe40001704270 */
[----:B------:R-:W-:Y:S02]  /*6990*/  F2FP.F16.F32.PACK_AB R46, RZ, R46 ;  /* 0x0000002eff2e723e */ /* 0x000fe400000000ff */
[----:B------:R-:W-:Y:S02]  /*69a0*/  F2FP.F16.F32.PACK_AB R47, RZ, R47 ;  /* 0x0000002fff2f723e */ /* 0x000fe400000000ff */
[----:B------:R-:W-:-:S02]  /*69b0*/  F2FP.F16.F32.PACK_AB R48, RZ, R48 ;  /* 0x00000030ff30723e */ /* 0x000fc400000000ff */
[----:B------:R-:W-:Y:S02]  /*69c0*/  F2FP.F16.F32.PACK_AB R49, RZ, R49 ;  /* 0x00000031ff31723e */ /* 0x000fe400000000ff */
[----:B------:R-:W-:Y:S02]  /*69d0*/  F2FP.F16.F32.PACK_AB R50, RZ, R50 ;  /* 0x00000032ff32723e */ /* 0x000fe400000000ff */
[----:B------:R-:W-:Y:S01]  /*69e0*/  F2FP.F16.F32.PACK_AB R51, RZ, R51 ;  /* 0x00000033ff33723e */ /* 0x000fe200000000ff */
[----:B------:R-:W-:Y:S01]  /*69f0*/  @P0 STG.E.U16 desc[UR36][R10.64+0x40], R72 ;  /* 0x000040480a000986 */ /* 0x000fe2000c101524 */
[----:B------:R-:W-:Y:S02]  /*6a00*/  ISETP.GT.AND P0, PT, R3, RZ, P1 ;  /* 0x000000ff0300720c */ /* 0x000fe40000f04270 */
[----:B------:R-:W-:Y:S02]  /*6a10*/  F2FP.F16.F32.PACK_AB R52, RZ, R52 ;  /* 0x00000034ff34723e */ /* 0x000fe400000000ff */
[----:B------:R-:W-:-:S02]  /*6a20*/  F2FP.F16.F32.PACK_AB R53, RZ, R53 ;  /* 0x00000035ff35723e */ /* 0x000fc400000000ff */
[----:B------:R-:W-:Y:S02]  /*6a30*/  F2FP.F16.F32.PACK_AB R54, RZ, R54 ;  /* 0x00000036ff36723e */ /* 0x000fe400000000ff */
[----:B------:R-:W-:-:S05]  /*6a40*/  F2FP.F16.F32.PACK_AB R55, RZ, R55 ;  /* 0x00000037ff37723e */ /* 0x000fca00000000ff */
[----:B------:R-:W-:Y:S01]  /*6a50*/  @P0 STG.E.U16 desc[UR36][R10.64+0x42], R73 ;  /* 0x000042490a000986 */ /* 0x000fe2000c101524 */
[----:B------:R-:W-:Y:S02]  /*6a60*/  ISETP.GT.AND P0, PT, R3, 0x8, P2 ;  /* 0x000000080300780c */ /* 0x000fe40001704270 */
[----:B------:R-:W-:-:S11]  /*6a70*/  ISETP.GT.AND P2, PT, R4, 0x38, PT ;  /* 0x000000380400780c */ /* 0x000fd60003f44270 */
[----:B------:R-:W-:Y:S01]  /*6a80*/  @P0 STG.E.U16 desc[UR36][R8.64+0x40], R74 ;  /* 0x0000404a08000986 */ /* 0x000fe2000c101524 */
[----:B------:R-:W-:-:S13]  /*6a90*/  ISETP.GT.AND P0, PT, R3, 0x8, P1 ;  /* 0x000000080300780c */ /* 0x000fda0000f04270 */
[----:B------:R-:W-:Y:S01]  /*6aa0*/  @P0 STG.E.U16 desc[UR36][R8.64+0x42], R75 ;  /* 0x0000424b08000986 */ /* 0x000fe2000c101524 */
[----:B------:R-:W-:-:S13]  /*6ab0*/  ISETP.GT.AND P0, PT, R3, RZ, P5 ;  /* 0x000000ff0300720c */ /* 0x000fda0002f04270 */
[----:B------:R-:W-:Y:S01]  /*6ac0*/  @P0 STG.E.U16 desc[UR36][R10.64+0x50], R76 ;  /* 0x0000504c0a000986 */ /* 0x000fe2000c101524 */
[----:B------:R-:W-:-:S13]  /*6ad0*/  ISETP.GT.AND P0, PT, R3, RZ, P4 ;  /* 0x000000ff0300720c */ /* 0x000fda0002704270 */
[----:B------:R-:W-:Y:S01]  /*6ae0*/  @P0 STG.E.U16 desc[UR36][R10.64+0x52], R77 ;  /* 0x0000524d0a000986 */ /* 0x000fe2000c101524 */
[----:B------:R-:W-:-:S13]  /*6af0*/  ISETP.GT.AND P0, PT, R3, 0x8, P5 ;  /* 0x000000080300780c */ /* 0x000fda0002f04270 */
[----:B------:R-:W-:Y:S01]  /*6b00*/  @P0 STG.E.U16 desc[UR36][R8.64+0x50], R78 ;  /* 0x0000504e08000986 */ /* 0x000fe2000c101524 */
[----:B------:R-:W-:-:S13]  /*6b10*/  ISETP.GT.AND P0, PT, R3, 0x8, P4 ;  /* 0x000000080300780c */ /* 0x000fda0002704270 */
[----:B------:R-:W-:Y:S01]  /*6b20*/  @P0 STG.E.U16 desc[UR36][R8.64+0x52], R79 ;  /* 0x0000524f08000986 */ /* 0x000fe2000c101524 */
[----:B------:R-:W-:-:S13]  /*6b30*/  ISETP.GT.AND P0, PT, R3, RZ, P3 ;  /* 0x000000ff0300720c */ /* 0x000fda0001f04270 */
[----:B------:R-:W-:Y:S01]  /*6b40*/  @P0 STG.E.U16 desc[UR36][R10.64+0x60], R80 ;  /* 0x000060500a000986 */ /* 0x000fe2000c101524 */
[----:B------:R-:W-:-:S04]  /*6b50*/  ISETP.GT.AND P0, PT, R4, 0x31, PT ;  /* 0x000000310400780c */ /* 0x000fc80003f04270 */
[----:B------:R-:W-:-:S13]  /*6b60*/  ISETP.GT.AND P1, PT, R3, RZ, P0 ;  /* 0x000000ff0300720c */ /* 0x000fda0000724270 */
[----:B------:R-:W-:Y:S01]  /*6b70*/  @P1 STG.E.U16 desc[UR36][R10.64+0x62], R81 ;  /* 0x000062510a001986 */ /* 0x000fe2000c101524 */
[----:B------:R-:W-:-:S13]  /*6b80*/  ISETP.GT.AND P1, PT, R3, 0x8, P3 ;  /* 0x000000080300780c */ /* 0x000fda0001f24270 */
[----:B------:R-:W-:Y:S01]  /*6b90*/  @P1 STG.E.U16 desc[UR36][R8.64+0x60], R82 ;  /* 0x0000605208001986 */ /* 0x000fe2000c101524 */
[----:B------:R-:W-:-:S13]  /*6ba0*/  ISETP.GT.AND P1, PT, R3, 0x8, P0 ;  /* 0x000000080300780c */ /* 0x000fda0000724270 */
[----:B------:R-:W-:Y:S01]  /*6bb0*/  @P1 STG.E.U16 desc[UR36][R8.64+0x62], R83 ;  /* 0x0000625308001986 */ /* 0x000fe2000c101524 */
[----:B------:R-:W-:-:S05]  /*6bc0*/  IADD3 R14, P1, R19, R8, RZ ;  /* 0x00000008130e7210 */ /* 0x000fca0007f3e0ff */
[----:B------:R-:W-:Y:S01]  /*6bd0*/  IMAD.X R15, R13, 0x1, R9, P1 ;  /* 0x000000010d0f7824 */ /* 0x000fe200008e0609 */
[----:B------:R-:W-:-:S13]  /*6be0*/  ISETP.GT.AND P1, PT, R3, RZ, P2 ;  /* 0x000000ff0300720c */ /* 0x000fda0001724270 */
[----:B------:R-:W-:Y:S01]  /*6bf0*/  @P1 STG.E.U16 desc[UR36][R10.64+0x70], R84 ;  /* 0x000070540a001986 */ /* 0x000fe2000c101524 */
[----:B------:R-:W-:-:S05]  /*6c00*/  IADD3 R20, P1, R19, R8, RZ ;  /* 0x0000000813147210 */ /* 0x000fca0007f3e0ff */
[----:B------:R-:W-:Y:S01]  /*6c10*/  IMAD.X R21, R13, 0x1, R9, P1 ;  /* 0x000000010d157824 */ /* 0x000fe200008e0609 */
[----:B------:R-:W-:-:S05]  /*6c20*/  IADD3 R12, P1, R19, R10, RZ ;  /* 0x0000000a130c7210 */ /* 0x000fca0007f3e0ff */
[----:B------:R-:W-:Y:S01]  /*6c30*/  IMAD.X R13, R13, 0x1, R11, P1 ;  /* 0x000000010d0d7824 */ /* 0x000fe200008e060b */
[----:B------:R-:W-:-:S04]  /*6c40*/  ISETP.GT.AND P1, PT, R4, 0x39, PT ;  /* 0x000000390400780c */ /* 0x000fc80003f24270 */
[----:B------:R-:W-:-:S13]  /*6c50*/  ISETP.GT.AND P5, PT, R3, RZ, P1 ;  /* 0x000000ff0300720c */ /* 0x000fda0000fa4270 */
[----:B------:R-:W-:Y:S01]  /*6c60*/  @P5 STG.E.U16 desc[UR36][R10.64+0x72], R85 ;  /* 0x000072550a005986 */ /* 0x000fe2000c101524 */
[----:B------:R-:W-:-:S13]  /*6c70*/  ISETP.GT.AND P5, PT, R3, 0x8, P2 ;  /* 0x000000080300780c */ /* 0x000fda00017a4270 */
[----:B------:R-:W-:Y:S01]  /*6c80*/  @P5 STG.E.U16 desc[UR36][R8.64+0x70], R86 ;  /* 0x0000705608005986 */ /* 0x000fe2000c101524 */
[----:B------:R-:W-:-:S13]  /*6c90*/  ISETP.GT.AND P5, PT, R3, 0x8, P1 ;  /* 0x000000080300780c */ /* 0x000fda0000fa4270 */
[----:B------:R0:W-:Y:S01]  /*6ca0*/  @P5 STG.E.U16 desc[UR36][R8.64+0x72], R87 ;  /* 0x0000725708005986 */ /* 0x0001e2000c101524 */
[C---:B------:R-:W-:Y:S02]  /*6cb0*/  ISETP.GT.AND P5, PT, R3.reuse, 0x80, P6 ;  /* 0x000000800300780c */ /* 0x040fe400037a4270 */
[----:B------:R-:W-:-:S11]  /*6cc0*/  ISETP.GT.AND P6, PT, R3, 0x88, P6 ;  /* 0x000000880300780c */ /* 0x000fd600037c4270 */
[----:B------:R-:W-:Y:S01]  /*6cd0*/  @P5 STG.E.U16 desc[UR36][R12.64], R24 ;  /* 0x000000180c005986 */ /* 0x000fe2000c101524 */
[----:B------:R-:W-:-:S04]  /*6ce0*/  ISETP.GT.AND P5, PT, R4, 0x1, PT ;  /* 0x000000010400780c */ /* 0x000fc80003fa4270 */
[----:B------:R-:W-:-:S13]  /*6cf0*/  ISETP.GT.AND P5, PT, R3, 0x80, P5 ;  /* 0x000000800300780c */ /* 0x000fda0002fa4270 */
[----:B0-----:R-:W-:Y:S02]  /*6d00*/  @P5 IMAD.MOV.U32 R8, RZ, RZ, R12 ;  /* 0x000000ffff085224 */ /* 0x001fe400078e000c */
[----:B------:R-:W-:-:S05]  /*6d10*/  @P5 IMAD.MOV.U32 R9, RZ, RZ, R13 ;  /* 0x000000ffff095224 */ /* 0x000fca00078e000d */
[----:B------:R0:W-:Y:S01]  /*6d20*/  @P5 STG.E.U16 desc[UR36][R8.64+0x2], R25 ;  /* 0x0000021908005986 */ /* 0x0001e2000c101524 */
[----:B------:R-:W-:-:S03]  /*6d30*/  ISETP.NE.AND P5, PT, R5, RZ, PT ;  /* 0x000000ff0500720c */ /* 0x000fc60003fa5270 */
[----:B------:R-:W-:Y:S01]  /*6d40*/  @P6 STG.E.U16 desc[UR36][R14.64], R26 ;  /* 0x0000001a0e006986 */ /* 0x000fe2000c101524 */
[----:B------:R-:W-:-:S04]  /*6d50*/  ISETP.GT.AND P6, PT, R4, 0x1, PT ;  /* 0x000000010400780c */ /* 0x000fc80003fc4270 */
[----:B------:R-:W-:-:S13]  /*6d60*/  ISETP.GT.AND P6, PT, R3, 0x88, P6 ;  /* 0x000000880300780c */ /* 0x000fda00037c4270 */
[----:B------:R-:W-:Y:S01]  /*6d70*/  @P6 STG.E.U16 desc[UR36][R20.64+0x2], R27 ;  /* 0x0000021b14006986 */ /* 0x000fe2000c101524 */
[----:B------:R-:W-:-:S04]  /*6d80*/  ISETP.GT.AND P6, PT, R4, 0x8, PT ;  /* 0x000000080400780c */ /* 0x000fc80003fc4270 */
[----:B------:R-:W-:-:S13]  /*6d90*/  ISETP.GT.AND P6, PT, R3, 0x80, P6 ;  /* 0x000000800300780c */ /* 0x000fda00037c4270 */
[----:B0-----:R-:W-:Y:S02]  /*6da0*/  @P6 IMAD.MOV.U32 R8, RZ, RZ, R12 ;  /* 0x000000ffff086224 */ /* 0x001fe400078e000c */
[----:B------:R-:W-:-:S05]  /*6db0*/  @P6 IMAD.MOV.U32 R9, RZ, RZ, R13 ;  /* 0x000000ffff096224 */ /* 0x000fca00078e000d */
[----:B------:R0:W-:Y:S01]  /*6dc0*/  @P6 STG.E.U16 desc[UR36][R8.64+0x10], R28 ;  /* 0x0000101c08006986 */ /* 0x0001e2000c101524 */
[----:B------:R-:W-:-:S04]  /*6dd0*/  ISETP.GT.AND P6, PT, R4, 0x9, PT ;  /* 0x000000090400780c */ /* 0x000fc80003fc4270 */
[----:B------:R-:W-:-:S13]  /*6de0*/  ISETP.GT.AND P6, PT, R3, 0x80, P6 ;  /* 0x000000800300780c */ /* 0x000fda00037c4270 */
[----:B0-----:R-:W-:Y:S02]  /*6df0*/  @P6 IMAD.MOV.U32 R8, RZ, RZ, R12 ;  /* 0x000000ffff086224 */ /* 0x001fe400078e000c */
[----:B------:R-:W-:-:S05]  /*6e00*/  @P6 IMAD.MOV.U32 R9, RZ, RZ, R13 ;  /* 0x000000ffff096224 */ /* 0x000fca00078e000d */
[----:B------:R0:W-:Y:S01]  /*6e10*/  @P6 STG.E.U16 desc[UR36][R8.64+0x12], R29 ;  /* 0x0000121d08006986 */ /* 0x0001e2000c101524 */
[----:B------:R-:W-:-:S04]  /*6e20*/  ISETP.GT.AND P6, PT, R4, 0x8, PT ;  /* 0x000000080400780c */ /* 0x000fc80003fc4270 */
[----:B------:R-:W-:-:S13]  /*6e30*/  ISETP.GT.AND P6, PT, R3, 0x88, P6 ;  /* 0x000000880300780c */ /* 0x000fda00037c4270 */
        /* <DEDUP_REMOVED lines=45> */
[----:B------:R-:W-:Y:S01]  /*7110*/  @P6 STG.E.U16 desc[UR36][R8.64+0x42], R41 ;  /* 0x0000422908006986 */ /* 0x000fe2000c101524 */
[----:B------:R-:W-:-:S04]  /*7120*/  ISETP.GT.AND P6, PT, R4, 0x20, PT ;  /* 0x000000200400780c */ /* 0x000fc80003fc4270 */
[----:B------:R-:W-:-:S13]  /*7130*/  ISETP.GT.AND P6, PT, R3, 0x88, P6 ;  /* 0x000000880300780c */ /* 0x000fda00037c4270 */
[----:B------:R-:W-:Y:S01]  /*7140*/  @P6 STG.E.U16 desc[UR36][R6.64+0x40], R42 ;  /* 0x0000402a06006986 */ /* 0x000fe2000c101524 */
[----:B------:R-:W-:-:S04]  /*7150*/  ISETP.GT.AND P6, PT, R4, 0x21, PT ;  /* 0x000000210400780c */ /* 0x000fc80003fc4270 */
[----:B------:R-:W-:-:S13]  /*7160*/  ISETP.GT.AND P6, PT, R3, 0x88, P6 ;  /* 0x000000880300780c */ /* 0x000fda00037c4270 */
[----:B------:R-:W-:Y:S02]  /*7170*/  @P6 IMAD.MOV.U32 R4, RZ, RZ, R6 ;  /* 0x000000ffff046224 */ /* 0x000fe400078e0006 */
[----:B------:R-:W-:-:S05]  /*7180*/  @P6 IMAD.MOV.U32 R5, RZ, RZ, R7 ;  /* 0x000000ffff056224 */ /* 0x000fca00078e0007 */
[----:B------:R0:W-:Y:S01]  /*7190*/  @P6 STG.E.U16 desc[UR36][R4.64+0x42], R43 ;  /* 0x0000422b04006986 */ /* 0x0001e2000c101524 */
[C---:B------:R-:W-:Y:S02]  /*71a0*/  ISETP.GT.AND P6, PT, R3.reuse, 0x80, P5 ;  /* 0x000000800300780c */ /* 0x040fe40002fc4270 */
[----:B------:R-:W-:-:S11]  /*71b0*/  ISETP.GT.AND P5, PT, R3, 0x88, P5 ;  /* 0x000000880300780c */ /* 0x000fd60002fa4270 */
[----:B0-----:R-:W-:Y:S02]  /*71c0*/  @P6 IMAD.MOV.U32 R4, RZ, RZ, R12 ;  /* 0x000000ffff046224 */ /* 0x001fe400078e000c */
[----:B------:R-:W-:-:S05]  /*71d0*/  @P6 IMAD.MOV.U32 R5, RZ, RZ, R13 ;  /* 0x000000ffff056224 */ /* 0x000fca00078e000d */
[----:B------:R0:W-:Y:S01]  /*71e0*/  @P6 STG.E.U16 desc[UR36][R4.64+0x50], R44 ;  /* 0x0000502c04006986 */ /* 0x0001e2000c101524 */
[C---:B------:R-:W-:Y:S02]  /*71f0*/  ISETP.GT.AND P6, PT, R3.reuse, 0x80, P4 ;  /* 0x000000800300780c */ /* 0x040fe400027c4270 */
[----:B------:R-:W-:-:S11]  /*7200*/  ISETP.GT.AND P4, PT, R3, 0x88, P4 ;  /* 0x000000880300780c */ /* 0x000fd60002784270 */
[----:B0-----:R-:W-:Y:S02]  /*7210*/  @P6 IMAD.MOV.U32 R4, RZ, RZ, R12 ;  /* 0x000000ffff046224 */ /* 0x001fe400078e000c */
[----:B------:R-:W-:-:S05]  /*7220*/  @P6 IMAD.MOV.U32 R5, RZ, RZ, R13 ;  /* 0x000000ffff056224 */ /* 0x000fca00078e000d */
[----:B------:R0:W-:Y:S02]  /*7230*/  @P6 STG.E.U16 desc[UR36][R4.64+0x52], R45 ;  /* 0x0000522d04006986 */ /* 0x0001e4000c101524 */
[----:B0-----:R-:W-:Y:S02]  /*7240*/  @P5 IMAD.MOV.U32 R4, RZ, RZ, R6 ;  /* 0x000000ffff045224 */ /* 0x001fe400078e0006 */
[----:B------:R-:W-:-:S05]  /*7250*/  @P5 IMAD.MOV.U32 R5, RZ, RZ, R7 ;  /* 0x000000ffff055224 */ /* 0x000fca00078e0007 */
[----:B------:R0:W-:Y:S01]  /*7260*/  @P5 STG.E.U16 desc[UR36][R4.64+0x50], R46 ;  /* 0x0000502e04005986 */ /* 0x0001e2000c101524 */
[C---:B------:R-:W-:Y:S02]  /*7270*/  ISETP.GT.AND P5, PT, R3.reuse, 0x80, P3 ;  /* 0x000000800300780c */ /* 0x040fe40001fa4270 */
[----:B------:R-:W-:Y:S01]  /*7280*/  ISETP.GT.AND P3, PT, R3, 0x88, P3 ;  /* 0x000000880300780c */ /* 0x000fe20001f64270 */
        /* <DEDUP_REMOVED lines=17> */
[----:B------:R0:W-:Y:S02]  /*73a0*/  @P3 STG.E.U16 desc[UR36][R4.64+0x60], R50 ;  /* 0x0000603204003986 */ /* 0x0001e4000c101524 */
[----:B0-----:R-:W-:Y:S02]  /*73b0*/  @P0 IMAD.MOV.U32 R4, RZ, RZ, R6 ;  /* 0x000000ffff040224 */ /* 0x001fe400078e0006 */
[----:B------:R-:W-:-:S05]  /*73c0*/  @P0 IMAD.MOV.U32 R5, RZ, RZ, R7 ;  /* 0x000000ffff050224 */ /* 0x000fca00078e0007 */
[----:B------:R0:W-:Y:S02]  /*73d0*/  @P0 STG.E.U16 desc[UR36][R4.64+0x62], R51 ;  /* 0x0000623304000986 */ /* 0x0001e4000c101524 */
[----:B0-----:R-:W-:Y:S02]  /*73e0*/  @P5 IMAD.MOV.U32 R4, RZ, RZ, R12 ;  /* 0x000000ffff045224 */ /* 0x001fe400078e000c */
[----:B------:R-:W-:-:S05]  /*73f0*/  @P5 IMAD.MOV.U32 R5, RZ, RZ, R13 ;  /* 0x000000ffff055224 */ /* 0x000fca00078e000d */
[----:B------:R0:W-:Y:S04]  /*7400*/  @P5 STG.E.U16 desc[UR36][R4.64+0x70], R52 ;  /* 0x0000703404005986 */ /* 0x0001e8000c101524 */
[----:B------:R1:W-:Y:S01]  /*7410*/  @P4 STG.E.U16 desc[UR36][R12.64+0x72], R53 ;  /* 0x000072350c004986 */ /* 0x0003e2000c101524 */
[----:B0-----:R-:W-:Y:S02]  /*7420*/  @P2 IMAD.MOV.U32 R4, RZ, RZ, R6 ;  /* 0x000000ffff042224 */ /* 0x001fe400078e0006 */
[----:B------:R-:W-:-:S05]  /*7430*/  @P2 IMAD.MOV.U32 R5, RZ, RZ, R7 ;  /* 0x000000ffff052224 */ /* 0x000fca00078e0007 */
[----:B------:R1:W-:Y:S04]  /*7440*/  @P2 STG.E.U16 desc[UR36][R4.64+0x70], R54 ;  /* 0x0000703604002986 */ /* 0x0003e8000c101524 */
[----:B------:R1:W-:Y:S02]  /*7450*/  @P1 STG.E.U16 desc[UR36][R6.64+0x72], R55 ;  /* 0x0000723706001986 */ /* 0x0003e4000c101524 */
.L_x_152:
[----:B------:R-:W-:Y:S05]  /*7460*/  BSYNC B0 ;  /* 0x0000000000007941 */ /* 0x000fea0003800000 */
.L_x_28:
[----:B------:R-:W-:Y:S01]  /*7470*/  IADD3 R16, P0, R16, UR38, RZ ;  /* 0x0000002610107c10 */ /* 0x000fe2000ff1e0ff */
[----:B------:R-:W-:Y:S01]  /*7480*/  ULDC.64 UR4, c[0x0][0x650] ;  /* 0x0001940000047ab9 */ /* 0x000fe20000000a00 */
[----:B------:R-:W-:Y:S01]  /*7490*/  PRMT R3, RZ, 0x7610, R3 ;  /* 0x00007610ff037816 */ /* 0x000fe20000000003 */
[----:B------:R-:W-:Y:S01]  /*74a0*/  IMAD.MOV.U32 R101, RZ, RZ, -0x1 ;  /* 0xffffffffff657424 */ /* 0x000fe200078e00ff */
[----:B------:R-:W-:Y:S01]  /*74b0*/  IADD3.X R17, R17, UR41, RZ, P0, !PT ;  /* 0x0000002911117c10 */ /* 0x000fe200087fe4ff */
[----:B------:R-:W-:Y:S01]  /*74c0*/  IMAD.MOV.U32 R19, RZ, RZ, -0x1 ;  /* 0xffffffffff137424 */ /* 0x000fe200078e00ff */
[----:B------:R-:W-:-:S04]  /*74d0*/  ISETP.GE.U32.AND P0, PT, R16, UR4, PT ;  /* 0x0000000410007c0c */ /* 0x000fc8000bf06070 */
[----:B------:R-:W-:-:S13]  /*74e0*/  ISETP.GE.U32.AND.EX P0, PT, R17, UR5, PT, P0 ;  /* 0x0000000511007c0c */ /* 0x000fda000bf06100 */
[----:B------:R-:W-:Y:S05]  /*74f0*/  @P0 BRA `(.L_x_153) ;  /* 0x00000004004c0947 */ /* 0x000fea0003800000 */
[----:B0-----:R-:W0:Y:S01]  /*7500*/  LDC.64 R10, c[0x0][0x628] ;  /* 0x00018a00ff0a7b82 */ /* 0x001e220000000a00 */
[----:B-1----:R-:W1:Y:S01]  /*7510*/  S2R R12, SR_CTAID.X ;  /* 0x00000000000c7919 */ /* 0x002e620000002500 */
[----:B----4-:R-:W-:Y:S02]  /*7520*/  IMAD.MOV.U32 R8, RZ, RZ, R16 ;  /* 0x000000ffff087224 */ /* 0x010fe400078e0010 */
[----:B------:R-:W-:Y:S01]  /*7530*/  IMAD.MOV.U32 R9, RZ, RZ, R17 ;  /* 0x000000ffff097224 */ /* 0x000fe200078e0011 */
[----:B------:R-:W4:Y:S03]  /*7540*/  S2R R20, SR_CTAID.Y ;  /* 0x0000000000147919 */ /* 0x000f260000002600 */
[----:B------:R-:W1:Y:S08]  /*7550*/  LDC R0, c[0x0][0x630] ;  /* 0x00018c00ff007b82 */ /* 0x000e700000000800 */
[----:B------:R-:W1:Y:S01]  /*7560*/  LDC.64 R14, c[0x0][0x620] ;  /* 0x00018800ff0e7b82 */ /* 0x000e620000000a00 */
[----:B0-----:R-:W-:-:S04]  /*7570*/  ISETP.NE.U32.AND P0, PT, R10, RZ, PT ;  /* 0x000000ff0a00720c */ /* 0x001fc80003f05070 */
[----:B------:R-:W-:-:S13]  /*7580*/  ISETP.NE.AND.EX P0, PT, R11, RZ, PT, P0 ;  /* 0x000000ff0b00720c */ /* 0x000fda0003f05300 */
[----:B-1--4-:R-:W-:Y:S05]  /*7590*/  @!P0 BRA `(.L_x_154) ;  /* 0x0000000000288947 */ /* 0x012fea0003800000 */
        /* <DEDUP_REMOVED lines=10> */
.L_x_154:
[-CC-:B------:R-:W-:Y:S01]  /*7640*/  SHF.R.U64 R19, R8, R0.reuse, R9.reuse ;  /* 0x0000000008137219 */ /* 0x180fe20000001209 */
[----:B------:R-:W0:Y:S01]  /*7650*/  LDC.64 R26, c[0x0][0x640] ;  /* 0x00019000ff1a7b82 */ /* 0x000e220000000a00 */
[----:B------:R-:W-:Y:S01]  /*7660*/  SHF.R.U32.HI R0, RZ, R0, R9 ;  /* 0x00000000ff007219 */ /* 0x000fe20000011609 */
[----:B------:R-:W-:Y:S01]  /*7670*/  ULDC UR4, c[0x0][0x150] ;  /* 0x0000540000047ab9 */ /* 0x000fe20000000800 */
[----:B------:R-:W-:Y:S02]  /*7680*/  IADD3 R3, P0, RZ, -R19, RZ ;  /* 0x80000013ff037210 */ /* 0x000fe40007f1e0ff */
[----:B------:R-:W-:-:S03]  /*7690*/  I2FP.F32.U32 R7, R12 ;  /* 0x0000000c00077245 */ /* 0x000fc60000201000 */
[----:B------:R-:W1:Y:S01]  /*76a0*/  LDC R6, c[0x0][0x618] ;  /* 0x00018600ff067b82 */ /* 0x000e620000000800 */
[----:B------:R-:W-:Y:S02]  /*76b0*/  IMAD.X R5, RZ, RZ, ~R0, P0 ;  /* 0x000000ffff057224 */ /* 0x000fe400000e0e00 */
[----:B------:R-:W-:Y:S01]  /*76c0*/  FMUL R7, R7, UR4 ;  /* 0x0000000407077c20 */ /* 0x000fe20008400000 */
[----:B------:R-:W-:Y:S01]  /*76d0*/  ULDC UR4, c[0x0][0x154] ;  /* 0x0000550000047ab9 */ /* 0x000fe20000000800 */
[-C--:B------:R-:W-:Y:S02]  /*76e0*/  IMAD R0, R5, R14.reuse, RZ ;  /* 0x0000000e05007224 */ /* 0x080fe400078e02ff */
[C---:B------:R-:W-:Y:S01]  /*76f0*/  IMAD.WIDE.U32 R4, R3.reuse, R14, R16 ;  /* 0x0000000e03047225 */ /* 0x040fe200078e0010 */
[----:B------:R-:W4:Y:S01]  /*7700*/  LDC R11, c[0x0][0x608] ;  /* 0x00018200ff0b7b82 */ /* 0x000f220000000800 */
[----:B------:R-:W2:Y:S02]  /*7710*/  F2I.U32.TRUNC.NTZ R7, R7 ;  /* 0x0000000700077305 */ /* 0x000ea4000020f000 */
[----:B------:R-:W-:-:S04]  /*7720*/  IMAD R3, R3, R15, R0 ;  /* 0x0000000f03037224 */ /* 0x000fc800078e0200 */
[----:B------:R-:W-:Y:S01]  /*7730*/  IMAD.IADD R3, R5, 0x1, R3 ;  /* 0x0000000105037824 */ /* 0x000fe200078e0203 */
[----:B------:R-:W3:Y:S01]  /*7740*/  LDC R8, c[0x0][0x658] ;  /* 0x00019600ff087b82 */ /* 0x000ee20000000800 */
[----:B------:R-:W-:Y:S02]  /*7750*/  I2FP.F32.U32 R5, R20 ;  /* 0x0000001400057245 */ /* 0x000fe40000201000 */
[----:B0-----:R-:W-:-:S04]  /*7760*/  ISETP.NE.U32.AND P0, PT, R26, RZ, PT ;  /* 0x000000ff1a00720c */ /* 0x001fc80003f05070 */
[----:B------:R-:W-:Y:S01]  /*7770*/  ISETP.NE.AND.EX P0, PT, R27, RZ, PT, P0 ;  /* 0x000000ff1b00720c */ /* 0x000fe20003f05300 */
[----:B------:R-:W0:Y:S01]  /*7780*/  LDC R9, c[0x0][0x144] ;  /* 0x00005100ff097b82 */ /* 0x000e220000000800 */
[-C--:B-1----:R-:W-:Y:S01]  /*7790*/  SHF.R.U32.HI R0, RZ, R6.reuse, R3 ;  /* 0x00000006ff007219 */ /* 0x082fe20000011603 */
[----:B--2---:R-:W-:Y:S01]  /*77a0*/  IMAD.MOV R7, RZ, RZ, -R7 ;  /* 0x000000ffff077224 */ /* 0x004fe200078e0a07 */
[----:B------:R-:W-:Y:S01]  /*77b0*/  SHF.R.U64 R13, R4, R6, R3 ;  /* 0x00000006040d7219 */ /* 0x000fe20000001203 */
[----:B------:R-:W-:-:S04]  /*77c0*/  FMUL R6, R5, UR4 ;  /* 0x0000000405067c20 */ /* 0x000fc80008400000 */
[----:B------:R-:W1:Y:S01]  /*77d0*/  LDC R21, c[0x0][0x148] ;  /* 0x00005200ff157b82 */ /* 0x000e620000000800 */
[-CC-:B----4-:R-:W-:Y:S02]  /*77e0*/  SHF.R.U64 R10, R13, R11.reuse, R0.reuse ;  /* 0x0000000b0d0a7219 */ /* 0x190fe40000001200 */
[----:B------:R-:W-:Y:S02]  /*77f0*/  SHF.R.U32.HI R3, RZ, R11, R0 ;  /* 0x0000000bff037219 */ /* 0x000fe40000011600 */
[----:B------:R2:W4:Y:S03]  /*7800*/  F2I.U32.TRUNC.NTZ R0, R6 ;  /* 0x0000000600007305 */ /* 0x000526000020f000 */
[----:B------:R-:W1:Y:S01]  /*7810*/  LDC R14, c[0x0][0x648] ;  /* 0x00019200ff0e7b82 */ /* 0x000e620000000800 */
[-CC-:B---3--:R-:W-:Y:S02]  /*7820*/  SHF.R.U64 R15, R10, R8.reuse, R3.reuse ;  /* 0x000000080a0f7219 */ /* 0x188fe40000001203 */
[----:B------:R-:W-:-:S03]  /*7830*/  SHF.R.U32.HI R5, RZ, R8, R3 ;  /* 0x00000008ff057219 */ /* 0x000fc60000011603 */
[----:B------:R-:W-:Y:S02]  /*7840*/  IMAD.MOV.U32 R4, RZ, RZ, R15 ;  /* 0x000000ffff047224 */ /* 0x000fe400078e000f */
[----:B------:R-:W3:Y:S01]  /*7850*/  LDC R24, c[0x0][0x638] ;  /* 0x00018e00ff187b82 */ /* 0x000ee20000000800 */
[----:B0-----:R-:W-:-:S07]  /*7860*/  IMAD R25, R9, R7, R12 ;  /* 0x0000000709197224 */ /* 0x001fce00078e020c */
[----:B------:R-:W0:Y:S08]  /*7870*/  LDC R28, c[0x0][0x610] ;  /* 0x00018400ff1c7b82 */ /* 0x000e300000000800 */
[----:B------:R-:W0:Y:S01]  /*7880*/  LDC R29, c[0x0][0x600] ;  /* 0x00018000ff1d7b82 */ /* 0x000e220000000800 */
[----:B--2-4-:R-:W-:Y:S05]  /*7890*/  @!P0 BRA `(.L_x_155) ;  /* 0x0000000000288947 */ /* 0x014fea0003800000 */
[----:B------:R-:W2:Y:S02]  /*78a0*/  LDC R4, c[0x0][0x64c] ;  /* 0x00019300ff047b82 */ /* 0x000ea40000000800 */
[----:B--2---:R-:W-:-:S05]  /*78b0*/  IADD3 R3, P0, R15, R4, RZ ;  /* 0x000000040f037210 */ /* 0x004fca0007f1e0ff */
        /* <DEDUP_REMOVED lines=8> */
.L_x_155:
[----:B------:R-:W-:Y:S02]  /*7940*/  ISETP.NE.AND P0, PT, R2, 0x1, PT ;  /* 0x000000010200780c */ /* 0x000fe40003f05270 */
[----:B-1----:R-:W-:Y:S01]  /*7950*/  SHF.R.U64 R3, R4, R14, R5 ;  /* 0x0000000e04037219 */ /* 0x002fe20000001205 */
[----:B------:R-:W-:Y:S01]  /*7960*/  IMAD.MOV R5, RZ, RZ, -R0 ;  /* 0x000000ffff057224 */ /* 0x000fe200078e0a00 */
[----:B------:R-:W-:Y:S02]  /*7970*/  LOP3.LUT R0, R10, R99, RZ, 0xc0, !PT ;  /* 0x000000630a007212 */ /* 0x000fe400078ec0ff */
[----:B------:R-:W-:Y:S01]  /*7980*/  LOP3.LUT R6, R13, R98, RZ, 0xc0, !PT ;  /* 0x000000620d067212 */ /* 0x000fe200078ec0ff */
[----:B------:R-:W-:Y:S02]  /*7990*/  IMAD.MOV R4, RZ, RZ, -R3 ;  /* 0x000000ffff047224 */ /* 0x000fe400078e0a03 */
[----:B------:R-:W-:Y:S02]  /*79a0*/  IMAD R0, R91, R3, R0 ;  /* 0x000000035b007224 */ /* 0x000fe400078e0200 */
[----:B---3--:R-:W-:-:S02]  /*79b0*/  IMAD R3, R4, R24, R15 ;  /* 0x0000001804037224 */ /* 0x008fc400078e020f */
[----:B------:R-:W-:Y:S02]  /*79c0*/  @P0 IMAD R25, R21, R5, R20 ;  /* 0x0000000515190224 */ /* 0x000fe400078e0214 */
[----:B0-----:R-:W-:Y:S02]  /*79d0*/  IMAD R5, R3, R29, R6 ;  /* 0x0000001d03057224 */ /* 0x001fe400078e0206 */
[----:B------:R-:W-:Y:S02]  /*79e0*/  IMAD R0, R0, R28, R25 ;  /* 0x0000001c00007224 */ /* 0x000fe400078e0219 */
[----:B------:R-:W-:-:S03]  /*79f0*/  IMAD.MOV.U32 R4, RZ, RZ, 0x1 ;  /* 0x00000001ff047424 */ /* 0x000fc600078e00ff */
[----:B------:R-:W-:Y:S02]  /*7a00*/  SEL R101, R5, R0, !P0 ;  /* 0x0000000005657207 */ /* 0x000fe40004000000 */
[----:B------:R-:W-:Y:S02]  /*7a10*/  PRMT R3, R4, 0x7610, R3 ;  /* 0x0000761004037816 */ /* 0x000fe40000000003 */
[----:B------:R-:W-:-:S07]  /*7a20*/  SEL R0, R0, R5, !P0 ;  /* 0x0000000500007207 */ /* 0x000fce0004000000 */
.L_x_153:
[----:B------:R-:W-:Y:S01]  /*7a30*/  LOP3.LUT P0, RZ, R3, 0xff, RZ, 0xc0, !PT ;  /* 0x000000ff03ff7812 */ /* 0x000fe2000780c0ff */
[----:B------:R-:W-:Y:S01]  /*7a40*/  UIMAD.WIDE.U32 UR4, UR42, -0x33333333, URZ ;  /* 0xcccccccd2a0478a5 */ /* 0x000fe2000f8e003f */
[----:B------:R-:W-:-:S03]  /*7a50*/  IMAD.MOV.U32 R109, RZ, RZ, R0 ;  /* 0x000000ffff6d7224 */ /* 0x000fc600078e0000 */
[----:B------:R-:W-:-:S04]  /*7a60*/  USHF.R.U32.HI UR4, URZ, 0x2, UR5 ;  /* 0x000000023f047899 */ /* 0x000fc80008011605 */
[----:B------:R-:W-:-:S04]  /*7a70*/  UIMAD UR42, UR4, -0x5, UR42 ;  /* 0xfffffffb042a78a4 */ /* 0x000fc8000f8e022a */
[----:B------:R-:W-:Y:S08]  /*7a80*/  @P0 BRA `(.L_x_156) ;  /* 0xffffff9400e40947 */ /* 0x000ff0000383ffff */
[----:B------:R-:W-:Y:S05]  /*7a90*/  EXIT ;  /* 0x000000000000794d */ /* 0x000fea0003800000 */
.L_x_3:
        /* <DEDUP_REMOVED lines=26> */
.L_x_158:
[--C-:B------:R-:W-:Y:S01]  /*7c40*/  SHF.R.U64 R14, R12, R20, R13.reuse ;  /* 0x000000140c0e7219 */ /* 0x100fe2000000120d */
[----:B------:R-:W0:Y:S01]  /*7c50*/  LDC R24, c[0x0][0x618] ;  /* 0x00018600ff187b82 */ /* 0x000e220000000800 */
[----:B------:R-:W-:Y:S01]  /*7c60*/  I2FP.F32.U32 R8, R6 ;  /* 0x0000000600087245 */ /* 0x000fe20000201000 */
[----:B------:R-:W-:Y:S01]  /*7c70*/  ULDC UR4, c[0x0][0x150] ;  /* 0x0000540000047ab9 */ /* 0x000fe20000000800 */
[----:B------:R-:W-:Y:S02]  /*7c80*/  SHF.R.U32.HI R7, RZ, R20, R13 ;  /* 0x00000014ff077219 */ /* 0x000fe4000001160d */
[----:B------:R-:W-:Y:S01]  /*7c90*/  IADD3 R11, P0, RZ, -R14, RZ ;  /* 0x8000000eff0b7210 */ /* 0x000fe20007f1e0ff */
[----:B------:R-:W-:Y:S01]  /*7ca0*/  FMUL R13, R8, UR4 ;  /* 0x00000004080d7c20 */ /* 0x000fe20008400000 */
[----:B------:R-:W-:Y:S01]  /*7cb0*/  ULDC UR4, c[0x0][0x154] ;  /* 0x0000550000047ab9 */ /* 0x000fe20000000800 */
[----:B------:R-:W1:Y:S02]  /*7cc0*/  LDC.64 R26, c[0x0][0x640] ;  /* 0x00019000ff1a7b82 */ /* 0x000e640000000a00 */
[----:B------:R-:W-:-:S02]  /*7cd0*/  IMAD.X R7, RZ, RZ, ~R7, P0 ;  /* 0x000000ffff077224 */ /* 0x000fc400000e0e07 */
[----:B------:R-:W2:Y:S01]  /*7ce0*/  F2I.U32.TRUNC.NTZ R13, R13 ;  /* 0x0000000d000d7305 */ /* 0x000ea2000020f000 */
[----:B------:R-:W-:-:S03]  /*7cf0*/  IMAD.WIDE.U32 R8, R11, R22, R16 ;  /* 0x000000160b087225 */ /* 0x000fc600078e0010 */
[----:B------:R-:W3:Y:S01]  /*7d00*/  LDC R15, c[0x0][0x144] ;  /* 0x00005100ff0f7b82 */ /* 0x000ee20000000800 */
[----:B------:R-:W-:-:S04]  /*7d10*/  IMAD R10, R7, R22, RZ ;  /* 0x00000016070a7224 */ /* 0x000fc800078e02ff */
[----:B------:R-:W-:Y:S02]  /*7d20*/  IMAD R7, R11, R23, R10 ;  /* 0x000000170b077224 */ /* 0x000fe400078e020a */
[----:B------:R-:W-:Y:S01]  /*7d30*/  IMAD.MOV.U32 R10, RZ, RZ, -0x1 ;  /* 0xffffffffff0a7424 */ /* 0x000fe200078e00ff */
[----:B------:R-:W4:Y:S01]  /*7d40*/  LDC R20, c[0x0][0x608] ;  /* 0x00018200ff147b82 */ /* 0x000f220000000800 */
[----:B------:R-:W-:Y:S01]  /*7d50*/  IMAD.IADD R7, R9, 0x1, R7 ;  /* 0x0000000109077824 */ /* 0x000fe200078e0207 */
[----:B------:R-:W-:-:S04]  /*7d60*/  I2FP.F32.U32 R9, R5 ;  /* 0x0000000500097245 */ /* 0x000fc80000201000 */
[-C--:B0-----:R-:W-:Y:S01]  /*7d70*/  SHF.R.U64 R12, R8, R24.reuse, R7 ;  /* 0x00000018080c7219 */ /* 0x081fe20000001207 */
[----:B--2---:R-:W-:Y:S01]  /*7d80*/  IMAD.MOV R8, RZ, RZ, -R13 ;  /* 0x000000ffff087224 */ /* 0x004fe200078e0a0d */
[----:B------:R-:W0:Y:S01]  /*7d90*/  LDC R11, c[0x0][0x658] ;  /* 0x00019600ff0b7b82 */ /* 0x000e220000000800 */
[----:B-1----:R-:W-:Y:S01]  /*7da0*/  ISETP.NE.U32.AND P0, PT, R26, RZ, PT ;  /* 0x000000ff1a00720c */ /* 0x002fe20003f05070 */
[----:B------:R-:W-:Y:S01]  /*7db0*/  FMUL R9, R9, UR4 ;  /* 0x0000000409097c20 */ /* 0x000fe20008400000 */
[----:B------:R-:W-:Y:S02]  /*7dc0*/  SHF.R.U32.HI R7, RZ, R24, R7 ;  /* 0x00000018ff077219 */ /* 0x000fe40000011607 */
[----:B------:R-:W-:-:S03]  /*7dd0*/  ISETP.NE.AND.EX P0, PT, R27, RZ, PT, P0 ;  /* 0x000000ff1b00720c */ /* 0x000fc60003f05300 */
[----:B------:R-:W1:Y:S01]  /*7de0*/  LDC R22, c[0x0][0x148] ;  /* 0x00005200ff167b82 */ /* 0x000e620000000800 */
[----:B---3--:R-:W-:Y:S02]  /*7df0*/  IMAD R23, R15, R8, R6 ;  /* 0x000000080f177224 */ /* 0x008fe400078e0206 */
[----:B------:R-:W-:-:S05]  /*7e00*/  IMAD.MOV.U32 R8, RZ, RZ, 0x1 ;  /* 0x00000001ff087424 */ /* 0x000fca00078e00ff */
[----:B------:R-:W2:Y:S01]  /*7e10*/  LDC R21, c[0x0][0x600] ;  /* 0x00018000ff157b82 */ /* 0x000ea20000000800 */
[-CC-:B----4-:R-:W-:Y:S02]  /*7e20*/  SHF.R.U64 R15, R12, R20.reuse, R7.reuse ;  /* 0x000000140c0f7219 */ /* 0x190fe40000001207 */
[----:B------:R-:W-:Y:S02]  /*7e30*/  SHF.R.U32.HI R6, RZ, R20, R7 ;  /* 0x00000014ff067219 */ /* 0x000fe40000011607 */
[----:B------:R3:W4:Y:S03]  /*7e40*/  F2I.U32.TRUNC.NTZ R20, R9 ;  /* 0x0000000900147305 */ /* 0x000726000020f000 */
[----:B------:R-:W1:Y:S01]  /*7e50*/  LDC R25, c[0x0][0x648] ;  /* 0x00019200ff197b82 */ /* 0x000e620000000800 */
[-C--:B0-----:R-:W-:Y:S02]  /*7e60*/  SHF.R.U64 R19, R15, R11.reuse, R6 ;  /* 0x0000000b0f137219 */ /* 0x081fe40000001206 */
[----:B------:R-:W-:-:S02]  /*7e70*/  SHF.L.U32 R10, R10, R11, RZ ;  /* 0x0000000b0a0a7219 */ /* 0x000fc400000006ff */
[-C--:B------:R-:W-:Y:S01]  /*7e80*/  SHF.R.U32.HI R7, RZ, R11.reuse, R6 ;  /* 0x0000000bff077219 */ /* 0x080fe20000011606 */
[----:B------:R-:W-:Y:S01]  /*7e90*/  IMAD.MOV.U32 R6, RZ, RZ, R19 ;  /* 0x000000ffff067224 */ /* 0x000fe200078e0013 */
[----:B------:R-:W-:Y:S01]  /*7ea0*/  SHF.L.U32 R24, R8, R11, RZ ;  /* 0x0000000b08187219 */ /* 0x000fe200000006ff */
[----:B------:R-:W0:Y:S01]  /*7eb0*/  LDC R28, c[0x0][0x638] ;  /* 0x00018e00ff1c7b82 */ /* 0x000e220000000800 */
[----:B------:R-:W-:-:S07]  /*7ec0*/  LOP3.LUT R30, RZ, R10, RZ, 0x33, !PT ;  /* 0x0000000aff1e7212 */ /* 0x000fce00078e33ff */
[----:B------:R-:W0:Y:S01]  /*7ed0*/  LDC R29, c[0x0][0x610] ;  /* 0x00018400ff1d7b82 */ /* 0x000e220000000800 */
[----:B---34-:R-:W-:Y:S05]  /*7ee0*/  @!P0 BRA `(.L_x_159) ;  /* 0x0000000000288947 */ /* 0x018fea0003800000 */
[----:B------:R-:W3:Y:S02]  /*7ef0*/  LDC R6, c[0x0][0x64c] ;  /* 0x00019300ff067b82 */ /* 0x000ee40000000800 */
[----:B---3--:R-:W-:-:S05]  /*7f00*/  IADD3 R11, P0, R19, R6, RZ ;  /* 0x00000006130b7210 */ /* 0x008fca0007f1e0ff */
        /* <DEDUP_REMOVED lines=8> */
.L_x_159:
[----:B------:R-:W-:Y:S01]  /*7f90*/  ISETP.NE.AND P0, PT, R2, 0x1, PT ;  /* 0x000000010200780c */ /* 0x000fe20003f05270 */
[----:B--2---:R-:W-:Y:S01]  /*7fa0*/  VIADD R9, R21, 0xffffffff ;  /* 0xffffffff15097836 */ /* 0x004fe20000000000 */
[----:B-1----:R-:W-:Y:S01]  /*7fb0*/  SHF.R.U64 R7, R6, R25, R7 ;  /* 0x0000001906077219 */ /* 0x002fe20000001207 */
[----:B------:R-:W-:Y:S01]  /*7fc0*/  IMAD.MOV R20, RZ, RZ, -R20 ;  /* 0x000000ffff147224 */ /* 0x000fe200078e0a14 */
[----:B------:R-:W-:Y:S02]  /*7fd0*/  LOP3.LUT R6, R15, R30, RZ, 0xc0, !PT ;  /* 0x0000001e0f067212 */ /* 0x000fe400078ec0ff */
[----:B------:R-:W-:Y:S01]  /*7fe0*/  LOP3.LUT R12, R12, R9, RZ, 0xc0, !PT ;  /* 0x000000090c0c7212 */ /* 0x000fe200078ec0ff */
[----:B------:R-:W-:Y:S02]  /*7ff0*/  IMAD.MOV R8, RZ, RZ, -R7 ;  /* 0x000000ffff087224 */ /* 0x000fe400078e0a07 */
[----:B------:R-:W-:Y:S02]  /*8000*/  IMAD R6, R24, R7, R6 ;  /* 0x0000000718067224 */ /* 0x000fe400078e0206 */
[----:B------:R-:W-:-:S02]  /*8010*/  IMAD.MOV.U32 R9, RZ, RZ, 0x1 ;  /* 0x00000001ff097424 */ /* 0x000fc400078e00ff */
[----:B------:R-:W-:Y:S02]  /*8020*/  @P0 IMAD R23, R22, R20, R5 ;  /* 0x0000001416170224 */ /* 0x000fe400078e0205 */
[----:B0-----:R-:W-:Y:S02]  /*8030*/  IMAD R5, R8, R28, R19 ;  /* 0x0000001c08057224 */ /* 0x001fe400078e0213 */
[----:B------:R-:W-:Y:S02]  /*8040*/  IMAD R19, R6, R29, R23 ;  /* 0x0000001d06137224 */ /* 0x000fe400078e0217 */
[----:B------:R-:W-:Y:S02]  /*8050*/  IMAD R6, R5, R21, R12 ;  /* 0x0000001505067224 */ /* 0x000fe400078e020c */
[----:B------:R-:W-:-:S03]  /*8060*/  IMAD.MOV.U32 R8, RZ, RZ, R14 ;  /* 0x000000ffff087224 */ /* 0x000fc600078e000e */
[----:B------:R-:W-:Y:S02]  /*8070*/  SEL R20, R6, R19, !P0 ;  /* 0x0000001306147207 */ /* 0x000fe40004000000 */
[----:B------:R-:W-:-:S07]  /*8080*/  SEL R19, R19, R6, !P0 ;  /* 0x0000000613137207 */ /* 0x000fce0004000000 */
.L_x_157:
[----:B------:R-:W-:-:S08]  /*8090*/  NOP ;  /* 0x0000000000007918 */ /* 0x000fd00000000000 */
[----:B------:R-:W0:-:S00]  /*80a0*/  USETMAXREG.DEALLOC.CTAPOOL 0x28 ;  /* 0x00000028000079c8 */ /* 0x000e0000080e0500 */
[----:B0-----:R-:W-:-:S13]  /*80b0*/  ISETP.NE.AND P0, PT, R0, RZ, PT ;  /* 0x000000ff0000720c */ /* 0x001fda0003f05270 */
[----:B------:R-:W-:Y:S05]  /*80c0*/  @P0 EXIT ;  /* 0x000000000000094d */ /* 0x000fea0003800000 */
[----:B------:R-:W-:Y:S01]  /*80d0*/  LOP3.LUT P0, RZ, R9, 0xff, RZ, 0xc0, !PT ;  /* 0x000000ff09ff7812 */ /* 0x000fe2000780c0ff */
[----:B------:R-:W-:Y:S02]  /*80e0*/  IMAD.MOV.U32 R0, RZ, RZ, 0x1 ;  /* 0x00000001ff007424 */ /* 0x000fe400078e00ff */
[----:B------:R-:W-:-:S10]  /*80f0*/  IMAD.MOV.U32 R12, RZ, RZ, RZ ;  /* 0x000000ffff0c7224 */ /* 0x000fd400078e00ff */
[----:B------:R-:W-:Y:S05]  /*8100*/  @!P0 BRA `(.L_x_160) ;  /* 0x0000000c00448947 */ /* 0x000fea0003800000 */
[----:B------:R-:W0:Y:S01]  /*8110*/  LDC R0, c[0x0][0x28c] ;  /* 0x0000a300ff007b82 */ /* 0x000e220000000800 */
[----:B------:R-:W-:Y:S01]  /*8120*/  LOP3.LUT P0, RZ, R3, 0x1f, RZ, 0xc0, !PT ;  /* 0x0000001f03ff7812 */ /* 0x000fe2000780c0ff */
[----:B------:R-:W-:Y:S01]  /*8130*/  ULDC UR5, c[0x0][0x658] ;  /* 0x0001960000057ab9 */ /* 0x000fe20000000800 */
[----:B------:R-:W-:Y:S01]  /*8140*/  UMOV UR6, 0xffffffff ;  /* 0xffffffff00067882 */ /* 0x000fe20000000000 */
[----:B------:R-:W-:Y:S01]  /*8150*/  BSSY B0, `(.L_x_160) ;  /* 0x00000cc000007945 */ /* 0x000fe20003800000 */
[----:B------:R-:W-:Y:S01]  /*8160*/  USHF.L.U32 UR6, UR6, UR5, URZ ;  /* 0x0000000506067299 */ /* 0x000fe2000800063f */
[C---:B------:R-:W-:Y:S01]  /*8170*/  ISETP.NE.AND P2, PT, R4.reuse, RZ, PT ;  /* 0x000000ff0400720c */ /* 0x040fe20003f45270 */
[----:B------:R-:W-:Y:S01]  /*8180*/  IMAD.MOV.U32 R13, RZ, RZ, 0x1 ;  /* 0x00000001ff0d7424 */ /* 0x000fe200078e00ff */
[----:B------:R-:W-:Y:S01]  /*8190*/  ISETP.NE.OR P0, PT, R4, RZ, !P0 ;  /* 0x000000ff0400720c */ /* 0x000fe20004705670 */
[----:B------:R-:W-:Y:S01]  /*81a0*/  IMAD.MOV.U32 R12, RZ, RZ, RZ ;  /* 0x000000ffff0c7224 */ /* 0x000fe200078e00ff */
[----:B------:R-:W-:Y:S01]  /*81b0*/  LOP3.LUT R11, R18, 0x2, RZ, 0xfc, !PT ;  /* 0x00000002120b7812 */ /* 0x000fe200078efcff */
[----:B------:R-:W-:Y:S01]  /*81c0*/  ULDC UR4, c[0x0][0x600] ;  /* 0x0001800000047ab9 */ /* 0x000fe20000000800 */
[----:B------:R-:W-:Y:S01]  /*81d0*/  UMOV UR7, 0x1 ;  /* 0x0000000100077882 */ /* 0x000fe20000000000 */
[----:B------:R-:W-:-:S02]  /*81e0*/  UIADD3 UR4, UR4, -0x1, URZ ;  /* 0xffffffff04047890 */ /* 0x000fc4000fffe03f */
[----:B------:R-:W-:Y:S02]  /*81f0*/  USHF.L.U32 UR5, UR7, UR5, URZ ;  /* 0x0000000507057299 */ /* 0x000fe4000800063f */
[----:B------:R-:W-:Y:S01]  /*8200*/  ULOP3.LUT UR13, URZ, UR6, URZ, 0x33, !UPT ;  /* 0x000000063f0d7292 */ /* 0x000fe2000f8e333f */
[----:B------:R-:W-:Y:S01]  /*8210*/  ULDC.64 UR22, c[0x0][0x198] ;  /* 0x0000660000167ab9 */ /* 0x000fe20000000a00 */
[----:B0-----:R-:W-:-:S05]  /*8220*/  VIADD R0, R0, 0x7f ;  /* 0x0000007f00007836 */ /* 0x001fca0000000000 */
[----:B------:R-:W-:-:S04]  /*8230*/  SHF.R.S32.HI R3, RZ, 0x1f, R0 ;  /* 0x0000001fff037819 */ /* 0x000fc80000011400 */
[----:B------:R-:W-:Y:S01]  /*8240*/  LEA.HI R3, R3, R0, RZ, 0x7 ;  /* 0x0000000003037211 */ /* 0x000fe200078f38ff */
[----:B------:R-:W-:-:S03]  /*8250*/  IMAD.MOV.U32 R0, RZ, RZ, 0x1 ;  /* 0x00000001ff007424 */ /* 0x000fc600078e00ff */
[----:B------:R-:W-:-:S05]  /*8260*/  SHF.R.S32.HI R3, RZ, 0x7, R3 ;  /* 0x00000007ff037819 */ /* 0x000fca0000011403 */
[----:B------:R-:W-:-:S07]  /*8270*/  VIADD R10, R3, 0x1 ;  /* 0x00000001030a7836 */ /* 0x000fce0000000000 */
.L_x_172:
[----:B------:R-:W-:-:S03]  /*8280*/  UMOV UR6, 0xffffffff ;  /* 0xffffffff00067882 */ /* 0x000fc60000000000 */
[----:B------:R-:W-:Y:S05]  /*8290*/  BRA.DIV UR6, `(.L_x_161) ;  /* 0x0000000e06f07947 */ /* 0x000fea000b800000 */
[----:B------:R-:W-:-:S13]  /*82a0*/  ELECT P6, URZ, PT ;  /* 0x00000000003f782f */ /* 0x000fda00038c0000 */
.L_x_184:
[----:B------:R-:W0:Y:S01]  /*82b0*/  LDC R4, c[0x0][0x28c] ;  /* 0x0000a300ff047b82 */ /* 0x000e220000000800 */
[----:B------:R-:W-:Y:S01]  /*82c0*/  BSSY B1, `(.L_x_162) ;  /* 0x0000043000017945 */ /* 0x000fe20003800000 */
[----:B0-----:R-:W-:-:S13]  /*82d0*/  ISETP.LT.OR P6, PT, R4, 0x1, !P6 ;  /* 0x000000010400780c */ /* 0x001fda00077c1670 */
[----:B------:R-:W-:Y:S05]  /*82e0*/  @P6 BRA `(.L_x_163) ;  /* 0x0000000400006947 */ /* 0x000fea0003800000 */
[----:B------:R-:W-:Y:S02]  /*82f0*/  IMAD.SHL.U32 R19, R19, 0x100, RZ ;  /* 0x0000010013137824 */ /* 0x000fe400078e00ff */
[----:B------:R-:W-:Y:S02]  /*8300*/  IMAD.SHL.U32 R20, R20, 0x40, RZ ;  /* 0x0000004014147824 */ /* 0x000fe400078e00ff */
[----:B------:R-:W-:Y:S02]  /*8310*/  IMAD.MOV.U32 R21, RZ, RZ, RZ ;  /* 0x000000ffff157224 */ /* 0x000fe400078e00ff */
[----:B------:R-:W-:Y:S02]  /*8320*/  IMAD.MOV.U32 R4, RZ, RZ, R10 ;  /* 0x000000ffff047224 */ /* 0x000fe400078e000a */
[----:B------:R-:W-:Y:S02]  /*8330*/  IMAD.MOV.U32 R5, RZ, RZ, R0 ;  /* 0x000000ffff057224 */ /* 0x000fe400078e0000 */
[----:B------:R-:W-:-:S07]  /*8340*/  IMAD.MOV.U32 R6, RZ, RZ, R12 ;  /* 0x000000ffff067224 */ /* 0x000fce00078e000c */
.L_x_167:
[----:B------:R-:W0:Y:S01]  /*8350*/  S2R R14, SR_CgaCtaId ;  /* 0x00000000000e7919 */ /* 0x000e220000008800 */
[----:B------:R-:W-:Y:S01]  /*8360*/  MOV R7, 0x400 ;  /* 0x0000040000077802 */ /* 0x000fe20000000f00 */
[----:B------:R-:W1:Y:S03]  /*8370*/  @!P2 LDC R9, c[0x0][0x500] ;  /* 0x00014000ff09ab82 */ /* 0x000e660000000800 */
[----:B0-----:R-:W-:Y:S02]  /*8380*/  LEA R15, R14, R7, 0x18 ;  /* 0x000000070e0f7211 */ /* 0x001fe400078ec0ff */
[----:B------:R-:W-:-:S03]  /*8390*/  SHF.L.U32 R7, R5, 0x1f, RZ ;  /* 0x0000001f05077819 */ /* 0x000fc600000006ff */
[----:B------:R-:W-:-:S04]  /*83a0*/  IMAD R14, R6, 0x8, R15 ;  /* 0x00000008060e7824 */ /* 0x000fc800078e020f */
[----:B------:R-:W0:Y:S02]  /*83b0*/  SYNCS.PHASECHK.TRANS64.TRYWAIT P1, [R14+URZ+0x28], R7 ;  /* 0x000028070e0075a7 */ /* 0x000e24000802017f */
[----:B01----:R-:W-:Y:S05]  /*83c0*/  @!P1 BRA `(.L_x_164) ;  /* 0x0000000c00c49947 */ /* 0x003fea0003800000 */
.L_x_185:
[----:B0-----:R-:W-:Y:S01]  /*83d0*/  PRMT R7, R11, 0x9910, RZ ;  /* 0x000099100b077816 */ /* 0x001fe200000000ff */
[----:B------:R0:W-:Y:S03]  /*83e0*/  @!P2 SYNCS.ARRIVE.TRANS64 RZ, [R14+URZ], R9 ;  /* 0x000000090effa9a7 */ /* 0x0001e6000800003f */
[----:B------:R-:W-:-:S13]  /*83f0*/  ISETP.NE.AND P1, PT, R7, 0x2, PT ;  /* 0x000000020700780c */ /* 0x000fda0003f25270 */
[----:B0-----:R-:W-:Y:S05]  /*8400*/  @P1 BRA `(.L_x_165) ;  /* 0x0000000000041947 */ /* 0x001fea0003800000 */
[----:B------:R-:W-:Y:S01]  /*8410*/  BPT.TRAP 0x1 ;  /* 0x000000040000795c */ /* 0x000fe20000300000 */
.L_x_165:
[----:B------:R-:W-:Y:S05]  /*8420*/  @P0 BRA `(.L_x_166) ;  /* 0x0000000000040947 */ /* 0x000fea0003800000 */
[----:B------:R-:W-:Y:S01]  /*8430*/  BPT.TRAP 0x1 ;  /* 0x000000040000795c */ /* 0x000fe20000300000 */
.L_x_166:
[C-C-:B------:R-:W-:Y:S01]  /*8440*/  IMAD R7, R6.reuse, 0x10000, R15.reuse ;  /* 0x0001000006077824 */ /* 0x140fe200078e020f */
[----:B------:R-:W-:Y:S01]  /*8450*/  R2UR UR34, R21 ;  /* 0x00000000152272ca */ /* 0x000fe200000e0000 */
[----:B------:R-:W-:Y:S01]  /*8460*/  IMAD R15, R6, 0x4000, R15 ;  /* 0x00004000060f7824 */ /* 0x000fe200078e020f */
[----:B------:R-:W-:Y:S01]  /*8470*/  R2UR UR33, R14 ;  /* 0x000000000e2172ca */ /* 0x000fe200000e0000 */
[----:B------:R-:W-:Y:S01]  /*8480*/  VIADD R4, R4, 0xffffffff ;  /* 0xffffffff04047836 */ /* 0x000fe20000000000 */
[----:B------:R-:W-:Y:S01]  /*8490*/  R2UR UR24, R7 ;  /* 0x00000000071872ca */ /* 0x000fe200000e0000 */
[----:B------:R-:W-:Y:S01]  /*84a0*/  UIADD3 UR6, UP0, UR22, 0xf0, URZ ;  /* 0x000000f016067890 */ /* 0x000fe2000ff1e03f */
[----:B------:R-:W-:Y:S01]  /*84b0*/  R2UR UR8, R15 ;  /* 0x000000000f0872ca */ /* 0x000fe200000e0000 */
[----:B------:R-:W-:Y:S01]  /*84c0*/  UIADD3 UR30, UP1, UR22, 0x1f0, URZ ;  /* 0x000001f0161e7890 */ /* 0x000fe2000ff3e03f */
[----:B------:R-:W-:Y:S01]  /*84d0*/  R2UR UR36, R8 ;  /* 0x00000000082472ca */ /* 0x000fe200000e0000 */
[----:B------:R-:W-:Y:S01]  /*84e0*/  UIADD3.X UR7, URZ, UR23, URZ, UP0, !UPT ;  /* 0x000000173f077290 */ /* 0x000fe200087fe43f */
[----:B------:R-:W-:Y:S01]  /*84f0*/  R2UR UR35, R19 ;  /* 0x00000000132372ca */ /* 0x000fe200000e0000 */
[----:B------:R-:W-:Y:S01]  /*8500*/  UIADD3.X UR31, URZ, UR23, URZ, UP1, !UPT ;  /* 0x000000173f1f7290 */ /* 0x000fe20008ffe43f */
[----:B------:R-:W-:Y:S01]  /*8510*/  R2UR UR19, R20 ;  /* 0x00000000141372ca */ /* 0x000fe200000e0000 */
[----:B------:R-:W-:Y:S01]  /*8520*/  UIADD3 UR26, UR34, 0x40, URZ ;  /* 0x00000040221a7890 */ /* 0x000fe2000fffe03f */
[----:B------:R-:W-:Y:S01]  /*8530*/  ISETP.GT.AND P3, PT, R4, 0x1, PT ;  /* 0x000000010400780c */ /* 0x000fe20003f64270 */
[----:B------:R-:W-:Y:S01]  /*8540*/  VIADD R6, R6, 0x1 ;  /* 0x0000000106067836 */ /* 0x000fe20000000000 */
[----:B------:R-:W-:Y:S01]  /*8550*/  UMOV UR14, 0x0 ;  /* 0x00000000000e7882 */ /* 0x000fe20000000000 */
[----:B------:R-:W-:Y:S01]  /*8560*/  UIADD3 UR32, UR24, 0x100, URZ ;  /* 0x0000010018207890 */ /* 0x000fe2000fffe03f */
[----:B------:R-:W-:Y:S01]  /*8570*/  VIADD R21, R21, 0x80 ;  /* 0x0000008015157836 */ /* 0x000fe20000000000 */
[----:B------:R-:W-:Y:S01]  /*8580*/  UIADD3 UR24, UR24, 0x8100, URZ ;  /* 0x0000810018187890 */ /* 0x000fe2000fffe03f */
[----:B------:R-:W-:Y:S01]  /*8590*/  ISETP.NE.AND P1, PT, R6, 0x5, PT ;  /* 0x000000050600780c */ /* 0x000fe20003f25270 */
[----:B------:R-:W-:-:S02]  /*85a0*/  UIADD3 UR16, UR8, 0x50100, URZ ;  /* 0x0005010008107890 */ /* 0x000fc4000fffe03f */
[----:B------:R-:W-:Y:S01]  /*85b0*/  UIADD3 UR8, UR8, 0x52100, URZ ;  /* 0x0005210008087890 */ /* 0x000fe2000fffe03f */
[----:B------:R-:W-:Y:S01]  /*85c0*/  SEL R14, RZ, 0x1, P1 ;  /* 0x00000001ff0e7807 */ /* 0x000fe20000800000 */
[----:B------:R-:W-:Y:S01]  /*85d0*/  UMOV UR15, 0x10000000 ;  /* 0x10000000000f7882 */ /* 0x000fe20000000000 */
[----:B------:R-:W-:Y:S01]  /*85e0*/  UMOV UR25, UR33 ;  /* 0x0000002100197c82 */ /* 0x000fe20008000000 */
[----:B------:R-:W-:Y:S01]  /*85f0*/  UMOV UR28, UR36 ;  /* 0x00000024001c7c82 */ /* 0x000fe20008000000 */
[----:B------:R-:W-:Y:S01]  /*8600*/  UMOV UR27, UR35 ;  /* 0x00000023001b7c82 */ /* 0x000fe20008000000 */
[----:B------:R-:W-:Y:S01]  /*8610*/  UMOV UR17, UR33 ;  /* 0x0000002100117c82 */ /* 0x000fe20008000000 */
[----:B------:R-:W-:Y:S01]  /*8620*/  UMOV UR18, UR34 ;  /* 0x0000002200127c82 */ /* 0x000fe20008000000 */
[----:B------:R-:W-:Y:S01]  /*8630*/  UMOV UR20, UR36 ;  /* 0x0000002400147c82 */ /* 0x000fe20008000000 */
[----:B------:R0:W-:Y:S01]  /*8640*/  UTMALDG.3D [UR32], [UR6], desc[UR14] ;  /* 0x00000e20060075b4 */ /* 0x0001e20008011000 */
[----:B------:R-:W-:Y:S01]  /*8650*/  UMOV UR9, UR33 ;  /* 0x0000002100097c82 */ /* 0x000fe20008000000 */
[----:B------:R-:W-:Y:S01]  /*8660*/  UMOV UR11, UR19 ;  /* 0x00000013000b7c82 */ /* 0x000fe20008000000 */
[----:B------:R-:W-:Y:S01]  /*8670*/  UMOV UR12, UR36 ;  /* 0x00000024000c7c82 */ /* 0x000fe20008000000 */
[----:B------:R-:W-:Y:S01]  /*8680*/  UMOV UR10, UR26 ;  /* 0x0000001a000a7c82 */ /* 0x000fe20008000000 */
[----:B------:R-:W-:-:S02]  /*8690*/  LOP3.LUT R5, R5, R14, RZ, 0x3c, !PT ;  /* 0x0000000e05057212 */ /* 0x000fc400078e3cff */
[----:B------:R-:W-:Y:S01]  /*86a0*/  SEL R6, R6, RZ, P1 ;  /* 0x000000ff06067207 */ /* 0x000fe20000800000 */
[----:B------:R0:W-:Y:S01]  /*86b0*/  UTMALDG.3D [UR24], [UR6], desc[UR14] ;  /* 0x00000e18060075b4 */ /* 0x0001e20008011000 */
[----:B------:R0:W-:Y:S01]  /*86c0*/  UTMALDG.3D [UR16], [UR30], desc[UR14] ;  /* 0x00000e101e0075b4 */ /* 0x0001e20008011000 */
[----:B------:R0:W-:Y:S02]  /*86d0*/  UTMALDG.3D [UR8], [UR30], desc[UR14] ;  /* 0x00000e081e0075b4 */ /* 0x0001e40008011000 */
[----:B0-----:R-:W-:Y:S05]  /*86e0*/  @P3 BRA `(.L_x_167) ;  /* 0xfffffffc00183947 */ /* 0x001fea000383ffff */
.L_x_163:
[----:B------:R-:W-:Y:S05]  /*86f0*/  BSYNC B1 ;  /* 0x0000000000017941 */ /* 0x000fea0003800000 */
.L_x_162:
[----:B------:R-:W-:Y:S01]  /*8700*/  LOP3.LUT P3, RZ, R13, 0xff, RZ, 0xc0, !PT ;  /* 0x000000ff0dff7812 */ /* 0x000fe2000786c0ff */
[----:B------:R-:W-:Y:S01]  /*8710*/  IMAD.IADD R12, R3, 0x1, R12 ;  /* 0x00000001030c7824 */ /* 0x000fe200078e020c */
[----:B------:R-:W-:Y:S01]  /*8720*/  IADD3 R16, P4, R16, UR38, RZ ;  /* 0x0000002610107c10 */ /* 0x000fe2000ff9e0ff */
[----:B------:R-:W-:Y:S01]  /*8730*/  ULDC.64 UR6, c[0x0][0x650] ;  /* 0x0001940000067ab9 */ /* 0x000fe20000000a00 */
[----:B------:R-:W-:Y:S01]  /*8740*/  BSSY B1, `(.L_x_168) ;  /* 0x000006a000017945 */ /* 0x000fe20003800000 */
[----:B------:R-:W-:Y:S01]  /*8750*/  IMAD.MOV.U32 R19, RZ, RZ, -0x1 ;  /* 0xffffffffff137424 */ /* 0x000fe200078e00ff */
[----:B------:R-:W-:Y:S01]  /*8760*/  ISETP.GT.U32.AND P1, PT, R12, 0x4, PT ;  /* 0x000000040c00780c */ /* 0x000fe20003f24070 */
[----:B------:R-:W-:Y:S01]  /*8770*/  IMAD.MOV.U32 R20, RZ, RZ, -0x1 ;  /* 0xffffffffff147424 */ /* 0x000fe200078e00ff */
[----:B------:R-:W-:Y:S01]  /*8780*/  IADD3.X R17, R17, UR41, RZ, P4, !PT ;  /* 0x0000002911117c10 */ /* 0x000fe2000a7fe4ff */
[----:B------:R-:W-:Y:S01]  /*8790*/  IMAD.MOV.U32 R8, RZ, RZ, -0x1 ;  /* 0xffffffffff087424 */ /* 0x000fe200078e00ff */
[----:B------:R-:W-:-:S02]  /*87a0*/  ISETP.LT.U32.AND P1, PT, R3, 0x5, P1 ;  /* 0x000000050300780c */ /* 0x000fc40000f21070 */
[----:B------:R-:W-:Y:S01]  /*87b0*/  PRMT R13, RZ, 0x7610, R13 ;  /* 0x00007610ff0d7816 */ /* 0x000fe2000000000d */
[----:B------:R-:W0:Y:S01]  /*87c0*/  @P3 S2R R5, SR_CgaCtaId ;  /* 0x0000000000053919 */ /* 0x000e220000008800 */
[----:B------:R-:W-:-:S04]  /*87d0*/  @P3 MOV R4, 0x400 ;  /* 0x0000040000043802 */ /* 0x000fc80000000f00 */
[----:B0-----:R-:W-:Y:S01]  /*87e0*/  @P3 LEA R6, R5, R4, 0x18 ;  /* 0x0000000405063211 */ /* 0x001fe200078ec0ff */
[----:B------:R-:W-:-:S03]  /*87f0*/  IMAD.WIDE.U32 R4, R12, -0x33333333, RZ ;  /* 0xcccccccd0c047825 */ /* 0x000fc600078e00ff */
[----:B------:R0:W-:Y:S01]  /*8800*/  @P3 SYNCS.ARRIVE.TRANS64.A1T0 RZ, [R6+URZ+0x68], RZ ;  /* 0x000068ff06ff39a7 */ /* 0x0001e2000810003f */
[----:B------:R-:W-:Y:S02]  /*8810*/  ISETP.GE.U32.AND P3, PT, R3, 0x5, PT ;  /* 0x000000050300780c */ /* 0x000fe40003f66070 */
[----:B------:R-:W-:Y:S02]  /*8820*/  SHF.R.U32.HI R7, RZ, 0x2, R5 ;  /* 0x00000002ff077819 */ /* 0x000fe40000011605 */
[----:B------:R-:W-:Y:S02]  /*8830*/  SEL R5, RZ, 0x1, !P1 ;  /* 0x00000001ff057807 */ /* 0x000fe40004800000 */
[----:B------:R-:W-:Y:S01]  /*8840*/  ISETP.GE.U32.AND P1, PT, R16, UR6, PT ;  /* 0x0000000610007c0c */ /* 0x000fe2000bf26070 */
[----:B------:R-:W-:Y:S01]  /*8850*/  IMAD R12, R7, -0x5, R12 ;  /* 0xfffffffb070c7824 */ /* 0x000fe200078e020c */
[----:B------:R-:W-:Y:S02]  /*8860*/  LOP3.LUT R0, R0, R5, RZ, 0x3c, !PT ;  /* 0x0000000500007212 */ /* 0x000fe400078e3cff */
[----:B------:R-:W-:-:S02]  /*8870*/  ISETP.GE.U32.AND.EX P1, PT, R17, UR7, PT, P1 ;  /* 0x0000000711007c0c */ /* 0x000fc4000bf26110 */
[----:B------:R-:W-:Y:S02]  /*8880*/  PRMT R4, RZ, 0x7610, R4 ;  /* 0x00007610ff047816 */ /* 0x000fe40000000004 */
[----:B------:R-:W-:-:S09]  /*8890*/  @P3 LOP3.LUT R0, R0, 0x1, R7, 0x78, !PT ;  /* 0x0000000100003812 */ /* 0x000fd200078e7807 */
[----:B0-----:R-:W-:Y:S05]  /*88a0*/  @P1 BRA `(.L_x_169) ;  /* 0x00000004004c1947 */ /* 0x001fea0003800000 */
[----:B------:R-:W-:Y:S01]  /*88b0*/  ULDC.64 UR6, c[0x0][0x628] ;  /* 0x00018a0000067ab9 */ /* 0x000fe20000000a00 */
[----:B------:R-:W0:Y:S01]  /*88c0*/  S2R R15, SR_CTAID.X ;  /* 0x00000000000f7919 */ /* 0x000e220000002500 */
[----:B------:R-:W-:Y:S01]  /*88d0*/  ISETP.NE.U32.AND P1, PT, RZ, UR6, PT ;  /* 0x00000006ff007c0c */ /* 0x000fe2000bf25070 */
[----:B------:R-:W-:Y:S01]  /*88e0*/  ULDC UR9, c[0x0][0x630] ;  /* 0x00018c0000097ab9 */ /* 0x000fe20000000800 */
[----:B------:R-:W-:Y:S01]  /*88f0*/  IMAD.MOV.U32 R4, RZ, RZ, R16 ;  /* 0x000000ffff047224 */ /* 0x000fe200078e0010 */
[----:B------:R-:W1:Y:S01]  /*8900*/  S2R R14, SR_CTAID.Y ;  /* 0x00000000000e7919 */ /* 0x000e620000002600 */
[----:B------:R-:W-:Y:S01]  /*8910*/  ISETP.NE.AND.EX P1, PT, RZ, UR7, PT, P1 ;  /* 0x00000007ff007c0c */ /* 0x000fe2000bf25310 */
[----:B------:R-:W-:-:S12]  /*8920*/  IMAD.MOV.U32 R5, RZ, RZ, R17 ;  /* 0x000000ffff057224 */ /* 0x000fd800078e0011 */
[----:B------:R-:W-:Y:S05]  /*8930*/  @!P1 BRA `(.L_x_170) ;  /* 0x0000000000289947 */ /* 0x000fea0003800000 */
[----:B------:R-:W-:Y:S02]  /*8940*/  ULDC UR8, c[0x0][0x634] ;  /* 0x00018d0000087ab9 */ /* 0x000fe40000000800 */
[----:B------:R-:W-:-:S05]  /*8950*/  IADD3 R9, P1, R16, UR8, RZ ;  /* 0x0000000810097c10 */ /* 0x000fca000ff3e0ff */
[----:B------:R-:W-:-:S04]  /*8960*/  IMAD.X R19, RZ, RZ, R17, P1 ;  /* 0x000000ffff137224 */ /* 0x000fc800008e0611 */
[----:B------:R-:W-:-:S04]  /*8970*/  IMAD.WIDE.U32 R6, R19, UR6, RZ ;  /* 0x0000000613067c25 */ /* 0x000fc8000f8e00ff */
[----:B------:R-:W-:-:S04]  /*8980*/  IMAD.WIDE.U32 R6, P1, R9, UR7, R6 ;  /* 0x0000000709067c25 */ /* 0x000fc8000f820006 */
[----:B------:R-:W-:-:S04]  /*8990*/  IMAD.WIDE.U32 R8, R9, UR6, RZ ;  /* 0x0000000609087c25 */ /* 0x000fc8000f8e00ff */
[----:B------:R-:W-:Y:S01]  /*89a0*/  IMAD.X R5, RZ, RZ, RZ, P1 ;  /* 0x000000ffff057224 */ /* 0x000fe200008e06ff */
[----:B------:R-:W-:Y:S01]  /*89b0*/  IADD3 RZ, P1, R9, R6, RZ ;  /* 0x0000000609ff7210 */ /* 0x000fe20007f3e0ff */
[----:B------:R-:W-:-:S04]  /*89c0*/  IMAD.MOV.U32 R4, RZ, RZ, R7 ;  /* 0x000000ffff047224 */ /* 0x000fc800078e0007 */
[----:B------:R-:W-:-:S08]  /*89d0*/  IMAD.WIDE.U32.X R4, R19, UR7, R4, P1 ;  /* 0x0000000713047c25 */ /* 0x000fd000088e0404 */
.L_x_170:
[--C-:B------:R-:W-:Y:S01]  /*89e0*/  SHF.R.U64 R8, R4, UR9, R5.reuse ;  /* 0x0000000904087c19 */ /* 0x100fe20008001205 */
[----:B------:R-:W-:Y:S01]  /*89f0*/  ULDC.64 UR6, c[0x0][0x620] ;  /* 0x0001880000067ab9 */ /* 0x000fe20000000a00 */
[----:B------:R-:W-:Y:S01]  /*8a00*/  SHF.R.U32.HI R4, RZ, UR9, R5 ;  /* 0x00000009ff047c19 */ /* 0x000fe20008011605 */
[----:B------:R-:W2:Y:S01]  /*8a10*/  LDC R24, c[0x0][0x144] ;  /* 0x00005100ff187b82 */ /* 0x000ea20000000800 */
[----:B------:R-:W-:Y:S01]  /*8a20*/  IADD3 R7, P1, RZ, -R8, RZ ;  /* 0x80000008ff077210 */ /* 0x000fe20007f3e0ff */
[----:B------:R-:W-:Y:S01]  /*8a30*/  ULDC.64 UR10, c[0x0][0x640] ;  /* 0x00019000000a7ab9 */ /* 0x000fe20000000a00 */
[----:B0-----:R-:W-:Y:S01]  /*8a40*/  I2FP.F32.U32 R9, R15 ;  /* 0x0000000f00097245 */ /* 0x001fe20000201000 */
[----:B------:R-:W-:Y:S02]  /*8a50*/  ULDC UR8, c[0x0][0x608] ;  /* 0x0001820000087ab9 */ /* 0x000fe40000000800 */
[----:B------:R-:W-:Y:S01]  /*8a60*/  IMAD.X R4, RZ, RZ, ~R4, P1 ;  /* 0x000000ffff047224 */ /* 0x000fe200008e0e04 */
[----:B------:R-:W-:Y:S01]  /*8a70*/  ISETP.NE.U32.AND P1, PT, RZ, UR10, PT ;  /* 0x0000000aff007c0c */ /* 0x000fe2000bf25070 */
[----:B------:R-:W0:Y:S02]  /*8a80*/  LDC R21, c[0x0][0x148] ;  /* 0x00005200ff157b82 */ /* 0x000e240000000800 */
[----:B------:R-:W-:Y:S01]  /*8a90*/  IMAD R6, R4, UR6, RZ ;  /* 0x0000000604067c24 */ /* 0x000fe2000f8e02ff */
[----:B------:R-:W-:Y:S01]  /*8aa0*/  ISETP.NE.AND.EX P1, PT, RZ, UR11, PT, P1 ;  /* 0x0000000bff007c0c */ /* 0x000fe2000bf25310 */
[----:B------:R-:W-:Y:S01]  /*8ab0*/  IMAD.WIDE.U32 R4, R7, UR6, R16 ;  /* 0x0000000607047c25 */ /* 0x000fe2000f8e0010 */
[----:B------:R-:W-:-:S03]  /*8ac0*/  ULDC UR6, c[0x0][0x150] ;  /* 0x0000540000067ab9 */ /* 0x000fc60000000800 */
[----:B------:R-:W-:Y:S02]  /*8ad0*/  IMAD R7, R7, UR7, R6 ;  /* 0x0000000707077c24 */ /* 0x000fe4000f8e0206 */
[----:B------:R-:W-:Y:S01]  /*8ae0*/  FMUL R6, R9, UR6 ;  /* 0x0000000609067c20 */ /* 0x000fe20008400000 */
[----:B------:R-:W-:Y:S01]  /*8af0*/  ULDC UR6, c[0x0][0x618] ;  /* 0x0001860000067ab9 */ /* 0x000fe20000000800 */
[----:B------:R-:W-:Y:S01]  /*8b00*/  ULDC UR7, c[0x0][0x154] ;  /* 0x0000550000077ab9 */ /* 0x000fe20000000800 */
[----:B------:R-:W-:-:S03]  /*8b10*/  IMAD.IADD R5, R5, 0x1, R7 ;  /* 0x0000000105057824 */ /* 0x000fc600078e0207 */
[----:B------:R-:W3:Y:S02]  /*8b20*/  F2I.U32.TRUNC.NTZ R6, R6 ;  /* 0x0000000600067305 */ /* 0x000ee4000020f000 */
[----:B------:R-:W-:Y:S02]  /*8b30*/  SHF.R.U64 R9, R4, UR6, R5 ;  /* 0x0000000604097c19 */ /* 0x000fe40008001205 */
[----:B-1----:R-:W-:-:S05]  /*8b40*/  I2FP.F32.U32 R4, R14 ;  /* 0x0000000e00047245 */ /* 0x002fca0000201000 */
[----:B------:R-:W-:Y:S01]  /*8b50*/  FMUL R22, R4, UR7 ;  /* 0x0000000704167c20 */ /* 0x000fe20008400000 */
[----:B------:R-:W-:Y:S01]  /*8b60*/  SHF.R.U32.HI R4, RZ, UR6, R5 ;  /* 0x00000006ff047c19 */ /* 0x000fe20008011605 */
[----:B------:R-:W-:-:S03]  /*8b70*/  ULDC UR6, c[0x0][0x658] ;  /* 0x0001960000067ab9 */ /* 0x000fc60000000800 */
[--C-:B------:R-:W-:Y:S01]  /*8b80*/  SHF.R.U64 R20, R9, UR8, R4.reuse ;  /* 0x0000000809147c19 */ /* 0x100fe20008001204 */
[----:B------:R-:W1:Y:S01]  /*8b90*/  F2I.U32.TRUNC.NTZ R22, R22 ;  /* 0x0000001600167305 */ /* 0x000e62000020f000 */
[----:B------:R-:W-:Y:S01]  /*8ba0*/  SHF.R.U32.HI R5, RZ, UR8, R4 ;  /* 0x00000008ff057c19 */ /* 0x000fe20008011604 */
[----:B---3--:R-:W-:-:S03]  /*8bb0*/  IMAD.MOV R6, RZ, RZ, -R6 ;  /* 0x000000ffff067224 */ /* 0x008fc600078e0a06 */
[----:B------:R-:W-:Y:S01]  /*8bc0*/  SHF.R.U64 R19, R20, UR6, R5 ;  /* 0x0000000614137c19 */ /* 0x000fe20008001205 */
[----:B--2---:R-:W-:Y:S01]  /*8bd0*/  IMAD R15, R24, R6, R15 ;  /* 0x00000006180f7224 */ /* 0x004fe200078e020f */
[----:B------:R-:W-:-:S03]  /*8be0*/  SHF.R.U32.HI R23, RZ, UR6, R5 ;  /* 0x00000006ff177c19 */ /* 0x000fc60008011605 */
[----:B------:R-:W-:Y:S02]  /*8bf0*/  IMAD.MOV.U32 R4, RZ, RZ, R19 ;  /* 0x000000ffff047224 */ /* 0x000fe400078e0013 */
[----:B------:R-:W-:Y:S01]  /*8c00*/  IMAD.MOV.U32 R5, RZ, RZ, R23 ;  /* 0x000000ffff057224 */ /* 0x000fe200078e0017 */
[----:B-1----:R-:W-:Y:S06]  /*8c10*/  @!P1 BRA `(.L_x_171) ;  /* 0x0000000000289947 */ /* 0x002fec0003800000 */
[----:B------:R-:W-:Y:S02]  /*8c20*/  ULDC UR6, c[0x0][0x64c] ;  /* 0x0001930000067ab9 */ /* 0x000fe40000000800 */
[----:B------:R-:W-:-:S05]  /*8c30*/  IADD3 R5, P1, R19, UR6, RZ ;  /* 0x0000000613057c10 */ /* 0x000fca000ff3e0ff */
[----:B------:R-:W-:-:S04]  /*8c40*/  IMAD.X R23, RZ, RZ, R23, P1 ;  /* 0x000000ffff177224 */ /* 0x000fc800008e0617 */
[----:B------:R-:W-:-:S04]  /*8c50*/  IMAD.WIDE.U32 R6, R23, UR10, RZ ;  /* 0x0000000a17067c25 */ /* 0x000fc8000f8e00ff */
[----:B------:R-:W-:-:S04]  /*8c60*/  IMAD.WIDE.U32 R6, P1, R5, UR11, R6 ;  /* 0x0000000b05067c25 */ /* 0x000fc8000f820006 */
[----:B------:R-:W-:-:S04]  /*8c70*/  IMAD.WIDE.U32 R4, R5, UR10, RZ ;  /* 0x0000000a05047c25 */ /* 0x000fc8000f8e00ff */
[----:B------:R-:W-:Y:S01]  /*8c80*/  IMAD.MOV.U32 R4, RZ, RZ, R7 ;  /* 0x000000ffff047224 */ /* 0x000fe200078e0007 */
[----:B------:R-:W-:Y:S01]  /*8c90*/  IADD3 RZ, P3, R5, R6, RZ ;  /* 0x0000000605ff7210 */ /* 0x000fe20007f7e0ff */
[----:B------:R-:W-:-:S04]  /*8ca0*/  IMAD.X R5, RZ, RZ, RZ, P1 ;  /* 0x000000ffff057224 */ /* 0x000fc800008e06ff */
[----:B------:R-:W-:-:S08]  /*8cb0*/  IMAD.WIDE.U32.X R4, R23, UR11, R4, P3 ;  /* 0x0000000b17047c25 */ /* 0x000fd000098e0404 */
.L_x_171:
[----:B------:R-:W-:Y:S01]  /*8cc0*/  ISETP.NE.AND P1, PT, R2, 0x1, PT ;  /* 0x000000010200780c */ /* 0x000fe20003f25270 */
[----:B------:R-:W-:Y:S01]  /*8cd0*/  ULDC UR6, c[0x0][0x648] ;  /* 0x0001920000067ab9 */ /* 0x000fe20000000800 */
[----:B------:R-:W-:Y:S01]  /*8ce0*/  LOP3.LUT R20, R20, UR13, RZ, 0xc0, !PT ;  /* 0x0000000d14147c12 */ /* 0x000fe2000f8ec0ff */
[----:B------:R-:W-:Y:S01]  /*8cf0*/  IMAD.MOV R22, RZ, RZ, -R22 ;  /* 0x000000ffff167224 */ /* 0x000fe200078e0a16 */
[----:B------:R-:W-:Y:S01]  /*8d00*/  SHF.R.U64 R5, R4, UR6, R5 ;  /* 0x0000000604057c19 */ /* 0x000fe20008001205 */
[----:B------:R-:W-:Y:S01]  /*8d10*/  ULDC UR6, c[0x0][0x638] ;  /* 0x00018e0000067ab9 */ /* 0x000fe20000000800 */
[----:B------:R-:W-:Y:S01]  /*8d20*/  LOP3.LUT R6, R9, UR4, RZ, 0xc0, !PT ;  /* 0x0000000409067c12 */ /* 0x000fe2000f8ec0ff */
[----:B------:R-:W-:Y:S02]  /*8d30*/  ULDC UR7, c[0x0][0x610] ;  /* 0x0001840000077ab9 */ /* 0x000fe40000000800 */
[----:B------:R-:W-:Y:S02]  /*8d40*/  IMAD.MOV R4, RZ, RZ, -R5 ;  /* 0x000000ffff047224 */ /* 0x000fe400078e0a05 */
[----:B------:R-:W-:-:S02]  /*8d50*/  IMAD R20, R5, UR5, R20 ;  /* 0x0000000505147c24 */ /* 0x000fc4000f8e0214 */
[----:B0-----:R-:W-:Y:S02]  /*8d60*/  @P1 IMAD R15, R21, R22, R14 ;  /* 0x00000016150f1224 */ /* 0x001fe400078e020e */
[----:B------:R-:W-:Y:S01]  /*8d70*/  IMAD R19, R4, UR6, R19 ;  /* 0x0000000604137c24 */ /* 0x000fe2000f8e0213 */
[----:B------:R-:W-:Y:S01]  /*8d80*/  ULDC UR6, c[0x0][0x600] ;  /* 0x0001800000067ab9 */ /* 0x000fe20000000800 */
[----:B------:R-:W-:Y:S02]  /*8d90*/  IMAD R15, R20, UR7, R15 ;  /* 0x00000007140f7c24 */ /* 0x000fe4000f8e020f */
[----:B------:R-:W-:Y:S02]  /*8da0*/  IMAD R6, R19, UR6, R6 ;  /* 0x0000000613067c24 */ /* 0x000fe4000f8e0206 */
[----:B------:R-:W-:-:S03]  /*8db0*/  IMAD.MOV.U32 R4, RZ, RZ, 0x1 ;  /* 0x00000001ff047424 */ /* 0x000fc600078e00ff */
[----:B------:R-:W-:Y:S02]  /*8dc0*/  SEL R20, R6, R15, !P1 ;  /* 0x0000000f06147207 */ /* 0x000fe40004800000 */
[----:B------:R-:W-:-:S07]  /*8dd0*/  SEL R19, R15, R6, !P1 ;  /* 0x000000060f137207 */ /* 0x000fce0004800000 */
.L_x_169:
[----:B------:R-:W-:Y:S05]  /*8de0*/  BSYNC B1 ;  /* 0x0000000000017941 */ /* 0x000fea0003800000 */
.L_x_168:
[----:B------:R-:W-:-:S13]  /*8df0*/  LOP3.LUT P1, RZ, R4, 0xff, RZ, 0xc0, !PT ;  /* 0x000000ff04ff7812 */ /* 0x000fda000782c0ff */
[----:B------:R-:W-:Y:S05]  /*8e00*/  @P1 BRA `(.L_x_172) ;  /* 0xfffffff4001c1947 */ /* 0x000fea000383ffff */
[----:B------:R-:W-:Y:S05]  /*8e10*/  BSYNC B0 ;  /* 0x0000000000007941 */ /* 0x000fea0003800000 */
.L_x_160:
[----:B------:R-:W-:-:S03]  /*8e20*/  UMOV UR6, 0xffffffff ;  /* 0xffffffff00067882 */ /* 0x000fc60000000000 */
[----:B------:R-:W-:Y:S05]  /*8e30*/  BRA.DIV UR6, `(.L_x_173) ;  /* 0x00000006063c7947 */ /* 0x000fea000b800000 */
[----:B------:R-:W-:-:S13]  /*8e40*/  ELECT P6, URZ, PT ;  /* 0x00000000003f782f */ /* 0x000fda00038c0000 */
.L_x_188:
[----:B------:R-:W-:Y:S04]  /*8e50*/  BSSY B0, `(.L_x_174) ;  /* 0x0000034000007945 */ /* 0x000fe80003800000 */
[----:B------:R-:W-:Y:S05]  /*8e60*/  @!P6 BRA `(.L_x_175) ;  /* 0x0000000000c8e947 */ /* 0x000fea0003800000 */
[----:B------:R-:W-:-:S04]  /*8e70*/  LOP3.LUT R18, R18, 0x2, RZ, 0xfc, !PT ;  /* 0x0000000212127812 */ /* 0x000fc800078efcff */
[----:B------:R-:W-:-:S13]  /*8e80*/  ISETP.NE.AND P0, PT, R18, 0x3, PT ;  /* 0x000000031200780c */ /* 0x000fda0003f05270 */
[----:B------:R-:W-:Y:S05]  /*8e90*/  @!P0 BRA `(.L_x_176) ;  /* 0x0000000000048947 */ /* 0x000fea0003800000 */
[----:B------:R-:W-:Y:S01]  /*8ea0*/  BPT.TRAP 0x1 ;  /* 0x000000040000795c */ /* 0x000fe20000300000 */
.L_x_176:
[----:B------:R-:W0:Y:S01]  /*8eb0*/  S2R R3, SR_CgaCtaId ;  /* 0x0000000000037919 */ /* 0x000e220000008800 */
[----:B------:R-:W-:-:S04]  /*8ec0*/  MOV R2, 0x400 ;  /* 0x0000040000027802 */ /* 0x000fc80000000f00 */
[----:B0-----:R-:W-:Y:S02]  /*8ed0*/  LEA R3, R3, R2, 0x18 ;  /* 0x0000000203037211 */ /* 0x001fe400078ec0ff */
[----:B------:R-:W-:-:S03]  /*8ee0*/  SHF.L.U32 R2, R0, 0x1f, RZ ;  /* 0x0000001f00027819 */ /* 0x000fc600000006ff */
[----:B------:R-:W-:-:S04]  /*8ef0*/  VIADD R3, R3, 0x28 ;  /* 0x0000002803037836 */ /* 0x000fc80000000000 */
[C---:B------:R-:W-:Y:S02]  /*8f00*/  IMAD R7, R12.reuse, 0x8, R3 ;  /* 0x000000080c077824 */ /* 0x040fe400078e0203 */
[----:B------:R-:W-:Y:S02]  /*8f10*/  VIADD R12, R12, 0x1 ;  /* 0x000000010c0c7836 */ /* 0x000fe40000000000 */
[----:B------:R-:W0:Y:S03]  /*8f20*/  SYNCS.PHASECHK.TRANS64.TRYWAIT P0, [R7+URZ], R2 ;  /* 0x00000002070075a7 */ /* 0x000e26000800017f */
[----:B------:R-:W-:-:S04]  /*8f30*/  ISETP.NE.AND P1, PT, R12, 0x5, PT ;  /* 0x000000050c00780c */ /* 0x000fc80003f25270 */
[----:B------:R-:W-:Y:S02]  /*8f40*/  SEL R5, RZ, 0x1, P1 ;  /* 0x00000001ff057807 */ /* 0x000fe40000800000 */
[----:B------:R-:W-:Y:S02]  /*8f50*/  SEL R12, R12, RZ, P1 ;  /* 0x000000ff0c0c7207 */ /* 0x000fe40000800000 */
[----:B------:R-:W-:-:S03]  /*8f60*/  LOP3.LUT R5, R0, R5, RZ, 0x3c, !PT ;  /* 0x0000000500057212 */ /* 0x000fc600078e3cff */
[----:B------:R-:W-:Y:S01]  /*8f70*/  IMAD R9, R12, 0x8, R3 ;  /* 0x000000080c097824 */ /* 0x000fe200078e0203 */
[----:B------:R-:W-:Y:S01]  /*8f80*/  SHF.L.U32 R4, R5, 0x1f, RZ ;  /* 0x0000001f05047819 */ /* 0x000fe200000006ff */
[----:B0-----:R-:W-:Y:S06]  /*8f90*/  @!P0 BRA `(.L_x_177) ;  /* 0x0000000400048947 */ /* 0x001fec0003800000 */
.L_x_189:
[----:B------:R-:W1:Y:S01]  /*8fa0*/  SYNCS.PHASECHK.TRANS64.TRYWAIT P0, [R9+URZ], R4 ;  /* 0x00000004090075a7 */ /* 0x000e62000800017f */
[----:B------:R-:W-:-:S05]  /*8fb0*/  VIADD R0, R12, 0x1 ;  /* 0x000000010c007836 */ /* 0x000fca0000000000 */
[----:B------:R-:W-:-:S04]  /*8fc0*/  ISETP.NE.AND P1, PT, R0, 0x5, PT ;  /* 0x000000050000780c */ /* 0x000fc80003f25270 */
[----:B0-----:R-:W-:Y:S02]  /*8fd0*/  SEL R2, RZ, 0x1, P1 ;  /* 0x00000001ff027807 */ /* 0x001fe40000800000 */
[----:B------:R-:W-:Y:S02]  /*8fe0*/  SEL R0, R0, RZ, P1 ;  /* 0x000000ff00007207 */ /* 0x000fe40000800000 */
[----:B------:R-:W-:-:S03]  /*8ff0*/  LOP3.LUT R7, R5, R2, RZ, 0x3c, !PT ;  /* 0x0000000205077212 */ /* 0x000fc600078e3cff */
[----:B------:R-:W-:Y:S01]  /*9000*/  IMAD R6, R0, 0x8, R3 ;  /* 0x0000000800067824 */ /* 0x000fe200078e0203 */
[----:B------:R-:W-:Y:S01]  /*9010*/  SHF.L.U32 R5, R7, 0x1f, RZ ;  /* 0x0000001f07057819 */ /* 0x000fe200000006ff */
[----:B-1----:R-:W-:Y:S06]  /*9020*/  @!P0 BRA `(.L_x_178) ;  /* 0x0000000000f48947 */ /* 0x002fec0003800000 */
.L_x_190:
[----:B------:R-:W1:Y:S01]  /*9030*/  SYNCS.PHASECHK.TRANS64.TRYWAIT P0, [R6+URZ], R5 ;  /* 0x00000005060075a7 */ /* 0x000e62000800017f */
[----:B------:R-:W-:-:S05]  /*9040*/  VIADD R0, R0, 0x1 ;  /* 0x0000000100007836 */ /* 0x000fca0000000000 */
[----:B------:R-:W-:-:S04]  /*9050*/  ISETP.NE.AND P1, PT, R0, 0x5, PT ;  /* 0x000000050000780c */ /* 0x000fc80003f25270 */
[----:B------:R-:W-:Y:S02]  /*9060*/  SEL R2, RZ, 0x1, P1 ;  /* 0x00000001ff027807 */ /* 0x000fe40000800000 */
[----:B------:R-:W-:Y:S02]  /*9070*/  SEL R0, R0, RZ, P1 ;  /* 0x000000ff00007207 */ /* 0x000fe40000800000 */
[----:B------:R-:W-:-:S03]  /*9080*/  LOP3.LUT R7, R7, R2, RZ, 0x3c, !PT ;  /* 0x0000000207077212 */ /* 0x000fc600078e3cff */
[----:B0-----:R-:W-:Y:S01]  /*9090*/  IMAD R9, R0, 0x8, R3 ;  /* 0x0000000800097824 */ /* 0x001fe200078e0203 */
[----:B------:R-:W-:Y:S01]  /*90a0*/  SHF.L.U32 R4, R7, 0x1f, RZ ;  /* 0x0000001f07047819 */ /* 0x000fe200000006ff */
[----:B-1----:R-:W-:Y:S06]  /*90b0*/  @!P0 BRA `(.L_x_179) ;  /* 0x0000000000e48947 */ /* 0x002fec0003800000 */
.L_x_191:
[----:B------:R-:W1:Y:S01]  /*90c0*/  SYNCS.PHASECHK.TRANS64.TRYWAIT P0, [R9+URZ], R4 ;  /* 0x00000004090075a7 */ /* 0x000e62000800017f */
[----:B------:R-:W-:-:S05]  /*90d0*/  VIADD R0, R0, 0x1 ;  /* 0x0000000100007836 */ /* 0x000fca0000000000 */
[----:B------:R-:W-:-:S04]  /*90e0*/  ISETP.NE.AND P1, PT, R0, 0x5, PT ;  /* 0x000000050000780c */ /* 0x000fc80003f25270 */
[----:B------:R-:W-:Y:S02]  /*90f0*/  SEL R2, RZ, 0x1, P1 ;  /* 0x00000001ff027807 */ /* 0x000fe40000800000 */
[----:B------:R-:W-:Y:S02]  /*9100*/  SEL R0, R0, RZ, P1 ;  /* 0x000000ff00007207 */ /* 0x000fe40000800000 */
[----:B------:R-:W-:Y:S01]  /*9110*/  LOP3.LUT R2, R7, R2, RZ, 0x3c, !PT ;  /* 0x0000000207027212 */ /* 0x000fe200078e3cff */
[----:B-1----:R-:W-:Y:S06]  /*9120*/  @!P0 BRA `(.L_x_180) ;  /* 0x0000000000dc8947 */ /* 0x002fec0003800000 */
.L_x_192:
[----:B------:R-:W-:Y:S01]  /*9130*/  IMAD R3, R0, 0x8, R3 ;  /* 0x0000000800037824 */ /* 0x000fe200078e0203 */
[----:B------:R-:W-:-:S07]  /*9140*/  SHF.L.U32 R0, R2, 0x1f, RZ ;  /* 0x0000001f02007819 */ /* 0x000fce00000006ff */
.L_x_181:
[----:B--2---:R2:W3:Y:S02]  /*9150*/  SYNCS.PHASECHK.TRANS64.TRYWAIT P0, [R3+URZ], R0 ;  /* 0x00000000030075a7 */ /* 0x0044e4000800017f */
[----:B---3--:R-:W-:Y:S05]  /*9160*/  @!P0 NANOSLEEP.SYNCS 0x989680 ;  /* 0x009896800000895d */ /* 0x008fea0003900000 */
[----:B------:R-:W3:Y:S02]  /*9170*/  @!P0 SYNCS.PHASECHK.TRANS64 P0, [R3+URZ], R0 ;  /* 0x00000000030085a7 */ /* 0x000ee4000800007f */
[----:B---3--:R-:W-:Y:S05]  /*9180*/  @!P0 BRA `(.L_x_181) ;  /* 0xfffffffc00f08947 */ /* 0x008fea000383ffff */
.L_x_175:
[----:B------:R-:W-:Y:S05]  /*9190*/  BSYNC B0 ;  /* 0x0000000000007941 */ /* 0x000fea0003800000 */
.L_x_174:
[----:B------:R-:W-:Y:S05]  /*91a0*/  EXIT ;  /* 0x000000000000794d */ /* 0x000fea0003800000 */
.L_x_17:
[----:B-1----:R1:W2:Y:S02]  /*91b0*/  SYNCS.PHASECHK.TRANS64.TRYWAIT P1, [R3+URZ], R0 ;  /* 0x00000000030075a7 */ /* 0x0022a4000802017f */
[----:B--2---:R-:W-:Y:S05]  /*91c0*/  @!P1 NANOSLEEP.SYNCS 0x989680 ;  /* 0x009896800000995d */ /* 0x004fea0003900000 */
[----:B------:R-:W2:Y:S02]  /*91d0*/  @!P1 SYNCS.PHASECHK.TRANS64 P1, [R3+URZ], R0 ;  /* 0x00000000030095a7 */ /* 0x000ea4000802007f */
[----:B--2---:R-:W-:Y:S05]  /*91e0*/  @!P1 BRA `(.L_x_17) ;  /* 0xfffffffc00f09947 */ /* 0x004fea000383ffff */
[----:B------:R-:W-:Y:S05]  /*91f0*/  BRA `(.L_x_16) ;  /* 0xffffff8000c47947 */ /* 0x000fea000383ffff */
.L_x_22:
[----:B-1----:R-:W-:-:S04]  /*9200*/  IMAD.U32 R4, RZ, RZ, UR4 ;  /* 0x00000004ff047e24 */ /* 0x002fc8000f8e00ff */
[----:B------:R1:W2:Y:S03]  /*9210*/  SYNCS.PHASECHK.TRANS64.TRYWAIT P1, [R4+URZ], R3 ;  /* 0x00000003040075a7 */ /* 0x0002a6000802017f */
[----:B--2---:R-:W-:Y:S05]  /*9220*/  @!P1 NANOSLEEP.SYNCS 0x989680 ;  /* 0x009896800000995d */ /* 0x004fea0003900000 */
[----:B------:R-:W2:Y:S02]  /*9230*/  @!P1 SYNCS.PHASECHK.TRANS64 P1, [R4+URZ], R3 ;  /* 0x00000003040095a7 */ /* 0x000ea4000802007f */
[----:B--2---:R-:W-:Y:S05]  /*9240*/  @!P1 BRA `(.L_x_22) ;  /* 0xfffffffc00ec9947 */ /* 0x004fea000383ffff */
[----:B------:R-:W-:Y:S05]  /*9250*/  BRA `(.L_x_21) ;  /* 0xffffff8800c87947 */ /* 0x000fea000383ffff */
.L_x_161:
[----:B------:R-:W-:Y:S01]  /*9260*/  BSSY B1, `(.L_x_182) ;  /* 0x0000006000017945 */ /* 0x000fe20003800000 */
[----:B------:R-:W-:-:S07]  /*9270*/  IMAD.MOV.U32 R15, RZ, RZ, -0x1 ;  /* 0xffffffffff0f7424 */ /* 0x000fce00078e00ff */
[----:B------:R-:W-:Y:S05]  /*9280*/  WARPSYNC.COLLECTIVE R15, `(.L_x_183) ;  /* 0x000000000f0c7348 */ /* 0x000fea0003c00000 */
[----:B------:R-:W-:Y:S02]  /*9290*/  ELECT P6, UR62, PT ;  /* 0x00000000003e782f */ /* 0x000fe400038c0000 */
[----:B------:R-:W-:Y:S01]  /*92a0*/  MOV R14, UR62 ;  /* 0x0000003e000e7c02 */ /* 0x000fe20008000f00 */
[----:B------:R-:W-:Y:S10]  /*92b0*/  ENDCOLLECTIVE ;  /* 0x000000000000791b */ /* 0x000ff40003800000 */
.L_x_183:
[----:B------:R-:W-:Y:S05]  /*92c0*/  BSYNC B1 ;  /* 0x0000000000017941 */ /* 0x000fea0003800000 */
.L_x_182:
[----:B------:R-:W-:Y:S05]  /*92d0*/  BRA `(.L_x_184) ;  /* 0xffffffec00f47947 */ /* 0x000fea000383ffff */
.L_x_164:
[----:B0-----:R0:W1:Y:S02]  /*92e0*/  SYNCS.PHASECHK.TRANS64.TRYWAIT P1, [R14+URZ+0x28], R7 ;  /* 0x000028070e0075a7 */ /* 0x001064000802017f */
[----:B-1----:R-:W-:Y:S05]  /*92f0*/  @!P1 NANOSLEEP.SYNCS 0x989680 ;  /* 0x009896800000995d */ /* 0x002fea0003900000 */
[----:B------:R-:W1:Y:S02]  /*9300*/  @!P1 SYNCS.PHASECHK.TRANS64 P1, [R14+URZ+0x28], R7 ;  /* 0x000028070e0095a7 */ /* 0x000e64000802007f */
[----:B-1----:R-:W-:Y:S05]  /*9310*/  @!P1 BRA `(.L_x_164) ;  /* 0xfffffffc00f09947 */ /* 0x002fea000383ffff */
[----:B------:R-:W-:Y:S05]  /*9320*/  BRA `(.L_x_185) ;  /* 0xfffffff000287947 */ /* 0x000fea000383ffff */
.L_x_173:
[----:B------:R-:W-:Y:S01]  /*9330*/  BSSY B0, `(.L_x_186) ;  /* 0x0000006000007945 */ /* 0x000fe20003800000 */
[----:B------:R-:W-:-:S07]  /*9340*/  IMAD.MOV.U32 R15, RZ, RZ, -0x1 ;  /* 0xffffffffff0f7424 */ /* 0x000fce00078e00ff */
[----:B------:R-:W-:Y:S05]  /*9350*/  WARPSYNC.COLLECTIVE R15, `(.L_x_187) ;  /* 0x000000000f0c7348 */ /* 0x000fea0003c00000 */
[----:B------:R-:W-:Y:S02]  /*9360*/  ELECT P6, UR62, PT ;  /* 0x00000000003e782f */ /* 0x000fe400038c0000 */
[----:B------:R-:W-:Y:S01]  /*9370*/  MOV R14, UR62 ;  /* 0x0000003e000e7c02 */ /* 0x000fe20008000f00 */
[----:B------:R-:W-:Y:S10]  /*9380*/  ENDCOLLECTIVE ;  /* 0x000000000000791b */ /* 0x000ff40003800000 */
.L_x_187:
[----:B------:R-:W-:Y:S05]  /*9390*/  BSYNC B0 ;  /* 0x0000000000007941 */ /* 0x000fea0003800000 */
.L_x_186:
[----:B------:R-:W-:Y:S05]  /*93a0*/  BRA `(.L_x_188) ;  /* 0xfffffff800a87947 */ /* 0x000fea000383ffff */
.L_x_177:
[----:B0-----:R0:W1:Y:S02]  /*93b0*/  SYNCS.PHASECHK.TRANS64.TRYWAIT P0, [R7+URZ], R2 ;  /* 0x00000002070075a7 */ /* 0x001064000800017f */
[----:B-1----:R-:W-:Y:S05]  /*93c0*/  @!P0 NANOSLEEP.SYNCS 0x989680 ;  /* 0x009896800000895d */ /* 0x002fea0003900000 */
[----:B------:R-:W1:Y:S02]  /*93d0*/  @!P0 SYNCS.PHASECHK.TRANS64 P0, [R7+URZ], R2 ;  /* 0x00000002070085a7 */ /* 0x000e64000800007f */
[----:B-1----:R-:W-:Y:S05]  /*93e0*/  @!P0 BRA `(.L_x_177) ;  /* 0xfffffffc00f08947 */ /* 0x002fea000383ffff */
[----:B------:R-:W-:Y:S05]  /*93f0*/  BRA `(.L_x_189) ;  /* 0xfffffff800e87947 */ /* 0x000fea000383ffff */
.L_x_178:
[----:B0-----:R0:W1:Y:S02]  /*9400*/  SYNCS.PHASECHK.TRANS64.TRYWAIT P0, [R9+URZ], R4 ;  /* 0x00000004090075a7 */ /* 0x001064000800017f */
[----:B-1----:R-:W-:Y:S05]  /*9410*/  @!P0 NANOSLEEP.SYNCS 0x989680 ;  /* 0x009896800000895d */ /* 0x002fea0003900000 */
[----:B------:R-:W1:Y:S02]  /*9420*/  @!P0 SYNCS.PHASECHK.TRANS64 P0, [R9+URZ], R4 ;  /* 0x00000004090085a7 */ /* 0x000e64000800007f */
[----:B-1----:R-:W-:Y:S05]  /*9430*/  @!P0 BRA `(.L_x_178) ;  /* 0xfffffffc00f08947 */ /* 0x002fea000383ffff */
[----:B------:R-:W-:Y:S05]  /*9440*/  BRA `(.L_x_190) ;  /* 0xfffffff800f87947 */ /* 0x000fea000383ffff */
.L_x_179:
[----:B0-----:R0:W1:Y:S02]  /*9450*/  SYNCS.PHASECHK.TRANS64.TRYWAIT P0, [R6+URZ], R5 ;  /* 0x00000005060075a7 */ /* 0x001064000800017f */
[----:B-1----:R-:W-:Y:S05]  /*9460*/  @!P0 NANOSLEEP.SYNCS 0x989680 ;  /* 0x009896800000895d */ /* 0x002fea0003900000 */
[----:B------:R-:W1:Y:S02]  /*9470*/  @!P0 SYNCS.PHASECHK.TRANS64 P0, [R6+URZ], R5 ;  /* 0x00000005060085a7 */ /* 0x000e64000800007f */
[----:B-1----:R-:W-:Y:S05]  /*9480*/  @!P0 BRA `(.L_x_179) ;  /* 0xfffffffc00f08947 */ /* 0x002fea000383ffff */
[----:B------:R-:W-:Y:S05]  /*9490*/  BRA `(.L_x_191) ;  /* 0xfffffffc00087947 */ /* 0x000fea000383ffff */
.L_x_180:
[----:B-1----:R1:W2:Y:S02]  /*94a0*/  SYNCS.PHASECHK.TRANS64.TRYWAIT P0, [R9+URZ], R4 ;  /* 0x00000004090075a7 */ /* 0x0022a4000800017f */
[----:B--2---:R-:W-:Y:S05]  /*94b0*/  @!P0 NANOSLEEP.SYNCS 0x989680 ;  /* 0x009896800000895d */ /* 0x004fea0003900000 */
[----:B------:R-:W2:Y:S02]  /*94c0*/  @!P0 SYNCS.PHASECHK.TRANS64 P0, [R9+URZ], R4 ;  /* 0x00000004090085a7 */ /* 0x000ea4000800007f */
[----:B--2---:R-:W-:Y:S05]  /*94d0*/  @!P0 BRA `(.L_x_180) ;  /* 0xfffffffc00f08947 */ /* 0x004fea000383ffff */
[----:B------:R-:W-:Y:S05]  /*94e0*/  BRA `(.L_x_192) ;  /* 0xfffffffc00107947 */ /* 0x000fea000383ffff */
.L_x_193:
[----:B------:R-:W-:-:S00]  /*94f0*/  BRA `(.L_x_193) ;  /* 0xfffffffc00fc7947 */ /* 0x000fc0000383ffff */
[----:B------:R-:W-:-:S00]  /*9500*/  NOP ;  /* 0x0000000000007918 */ /* 0x000fc00000000000 */
[----:B------:R-:W-:-:S00]  /*9510*/  NOP ;  /* 0x0000000000007918 */ /* 0x000fc00000000000 */
[----:B------:R-:W-:-:S00]  /*9520*/  NOP ;  /* 0x0000000000007918 */ /* 0x000fc00000000000 */
[----:B------:R-:W-:-:S00]  /*9530*/  NOP ;  /* 0x0000000000007918 */ /* 0x000fc00000000000 */
[----:B------:R-:W-:-:S00]  /*9540*/  NOP ;  /* 0x0000000000007918 */ /* 0x000fc00000000000 */
[----:B------:R-:W-:-:S00]  /*9550*/  NOP ;  /* 0x0000000000007918 */ /* 0x000fc00000000000 */
[----:B------:R-:W-:-:S00]  /*9560*/  NOP ;  /* 0x0000000000007918 */ /* 0x000fc00000000000 */
[----:B------:R-:W-:-:S00]  /*9570*/  NOP ;  /* 0x0000000000007918 */ /* 0x000fc00000000000 */
.L_x_194:


//--------------------- .nv.global.init           --------------------------
	.section	.nv.global.init,"aw",@progbits
.nv.global.init:
	.type		$str$22,@object
	.size		$str$22,($str$23 - $str$22)
$str$22:
        /*0000*/ 	.byte	0x6b, 0x5f, 0x74, 0x69, 0x6c, 0x65, 0x5f, 0x63, 0x6f, 0x75, 0x6e, 0x74, 0x20, 0x3e, 0x3d, 0x20
        /*0010*/ 	.byte	0x31, 0x00
	.type		$str$23,@object
	.size		$str$23,(__unnamed_1 - $str$23)
$str$23:
        /*0012*/ 	.byte	0x2f, 0x74, 0x6d, 0x70, 0x2f, 0x63, 0x75, 0x74, 0x6c, 0x61, 0x73, 0x73, 0x5f, 0x73, 0x77, 0x65
        /*0022*/ 	.byte	0x65, 0x70, 0x5f, 0x73, 0x72, 0x63, 0x2f, 0x69, 0x6e, 0x63, 0x6c, 0x75, 0x64, 0x65, 0x2f, 0x63
        /*0032*/ 	.byte	0x75, 0x74, 0x6c, 0x61, 0x73, 0x73, 0x2f, 0x67, 0x65, 0x6d, 0x6d, 0x2f, 0x63, 0x6f, 0x6c, 0x6c
        /*0042*/ 	.byte	0x65, 0x63, 0x74, 0x69, 0x76, 0x65, 0x2f, 0x73, 0x6d, 0x39, 0x30, 0x5f, 0x6d, 0x6d, 0x61, 0x5f
        /*0052*/ 	.byte	0x74, 0x6d, 0x61, 0x5f, 0x67, 0x6d, 0x6d, 0x61, 0x5f, 0x73, 0x73, 0x5f, 0x77, 0x61, 0x72, 0x70
        /*0062*/ 	.byte	0x73, 0x70, 0x65, 0x63, 0x69, 0x61, 0x6c, 0x69, 0x7a, 0x65, 0x64, 0x2e, 0x68, 0x70, 0x70, 0x00
	.type		__unnamed_1,@object
	.size		__unnamed_1,(.L_0 - __unnamed_1)
__unnamed_1:
        /*0072*/ 	.byte	0x76, 0x6f, 0x69, 0x64, 0x20, 0x63, 0x75, 0x74, 0x6c, 0x61, 0x73, 0x73, 0x3a, 0x3a, 0x67, 0x65
        /* <DEDUP_REMOVED lines=179> */
        /*0bb2*/ 	.byte	0x69, 0x64, 0x65, 0x6e, 0x74, 0x69, 0x74, 0x79, 0x5d, 0x00
.L_0:


//--------------------- .nv.shared._ZN7cutlass13device_kernelINS_4gemm6kernel13GemmUniversalIN4cute5tupleIJiiiiEEENS1_10collective13CollectiveMmaINS1_34MainloopSm90TmaGmmaWarpSpecializedILi5ENS5_IJNS4_1CILi1EEESB_SB_EEENS1_35KernelTmaWarpSpecializedCooperativeEEENS5_IJNSA_ILi256EEENSA_ILi64EEENSA_ILi128EEEEEENS_6half_tENS5_IJlSB_lEEESJ_SK_NS4_8TiledMMAINS4_8MMA_AtomIJNS4_4SM904GMMA25MMA_64x64x16_F32F16F16_SSILNSO_5MajorE0ELSQ_0ELNSO_7ScaleInE1ELSR_1EEEEEENS4_6LayoutINS5_IJNSA_ILi2EEESB_SB_EEENS5_IJSB_NSA_ILi0EEESX_EEEEENS5_IJNS4_10UnderscoreES10_S10_EEEEENS4_13SM90_TMA_LOADENS4_14ComposedLayoutINS4_7SwizzleILi3ELi4ELi3EEENS4_18smem_ptr_flag_bitsILi16EEENSU_INS5_IJNSA_ILi8EEESG_EEENS5_IJSG_SB_EEEEEEEvNS4_8identityES13_S1D_vS1E_EENS_8epilogue10collective6detail29Sm90TmaWarpSpecializedAdapterINS1H_15DefaultEpilogueISJ_SK_SK_NS1G_6thread17LinearCombinationISJ_Li1EffLNS1L_9ScaleType4KindE0ELNS_15FloatRoundStyleE2ESJ_EENS1_15EpilogueDefaultEEEEEvvEEEEvNT_6ParamsE --------------------------
	.section	.nv.shared._ZN7cutlass13device_kernelINS_4gemm6kernel13GemmUniversalIN4cute5tupleIJiiiiEEENS1_10collective13CollectiveMmaINS1_34MainloopSm90TmaGmmaWarpSpecializedILi5ENS5_IJNS4_1CILi1EEESB_SB_EEENS1_35KernelTmaWarpSpecializedCooperativeEEENS5_IJNSA_ILi256EEENSA_ILi64EEENSA_ILi128EEEEEENS_6half_tENS5_IJlSB_lEEESJ_SK_NS4_8TiledMMAINS4_8MMA_AtomIJNS4_4SM904GMMA25MMA_64x64x16_F32F16F16_SSILNSO_5MajorE0ELSQ_0ELNSO_7ScaleInE1ELSR_1EEEEEENS4_6LayoutINS5_IJNSA_ILi2EEESB_SB_EEENS5_IJSB_NSA_ILi0EEESX_EEEEENS5_IJNS4_10UnderscoreES10_S10_EEEEENS4_13SM90_TMA_LOADENS4_14ComposedLayoutINS4_7SwizzleILi3ELi4ELi3EEENS4_18smem_ptr_flag_bitsILi16EEENSU_INS5_IJNSA_ILi8EEESG_EEENS5_IJSG_SB_EEEEEEEvNS4_8identityES13_S1D_vS1E_EENS_8epilogue10collective6detail29Sm90TmaWarpSpecializedAdapterINS1H_15DefaultEpilogueISJ_SK_SK_NS1G_6thread17LinearCombinationISJ_Li1EffLNS1L_9ScaleType4KindE0ELNS_15FloatRoundStyleE2ESJ_EENS1_15EpilogueDefaultEEEEEvvEEEEvNT_6ParamsE,"aw",@nobits
	.sectionflags	@""
	.align	16
	.zero		1024


//--------------------- .nv.shared.reserved.0     --------------------------
	.section	.nv.shared.reserved.0,"aw",@nobits
	.weak		__nv_reservedSMEM_offset_0_alias
	.size		__nv_reservedSMEM_offset_0_alias, 0, 0
	.other		__nv_reservedSMEM_offset_0_alias,@"STO_CUDA_RESERVED_SHARED STV_DEFAULT"
__nv_reservedSMEM_offset_0_alias:
	.zero		0


//--------------------- .nv.global                --------------------------
	.section	.nv.global,"aw",@nobits
.nv.global:
	.type		_ZN39_INTERNAL_9d0296c9_4_k_cu_e8b7cdf4_32934cute1_E,@object
	.size		_ZN39_INTERNAL_9d0296c9_4_k_cu_e8b7cdf4_32934cute1_E,(_ZN39_INTERNAL_9d0296c9_4_k_cu_e8b7cdf4_32934cuda3std3__45__cpo6cbeginE - _ZN39_INTERNAL_9d0296c9_4_k_cu_e8b7cdf4_32934cute1_E)
_ZN39_INTERNAL_9d0296c9_4_k_cu_e8b7cdf4_32934cute1_E:
	.zero		1
	.type		_ZN39_INTERNAL_9d0296c9_4_k_cu_e8b7cdf4_32934cuda3std3__45__cpo6cbeginE,@object
	.size		_ZN39_INTERNAL_9d0296c9_4_k_cu_e8b7cdf4_32934cuda3std3__45__cpo6cbeginE,(_ZN39_INTERNAL_9d0296c9_4_k_cu_e8b7cdf4_32934cuda3std3__48in_placeE - _ZN39_INTERNAL_9d0296c9_4_k_cu_e8b7cdf4_32934cuda3std3__45__cpo6cbeginE)
_ZN39_INTERNAL_9d0296c9_4_k_cu_e8b7cdf4_32934cuda3std3__45__cpo6cbeginE:
	.zero		1
	.type		_ZN39_INTERNAL_9d0296c9_4_k_cu_e8b7cdf4_32934cuda3std3__48in_placeE,@object
	.size		_ZN39_INTERNAL_9d0296c9_4_k_cu_e8b7cdf4_32934cuda3std3__48in_placeE,(_ZN39_INTERNAL_9d0296c9_4_k_cu_e8b7cdf4_32934cuda3std6ranges3__45__cpo9iter_moveE - _ZN39_INTERNAL_9d0296c9_4_k_cu_e8b7cdf4_32934cuda3std3__48in_placeE)
_ZN39_INTERNAL_9d0296c9_4_k_cu_e8b7cdf4_32934cuda3std3__48in_placeE:
	.zero		1
	.type		_ZN39_INTERNAL_9d0296c9_4_k_cu_e8b7cdf4_32934cuda3std6ranges3__45__cpo9iter_moveE,@object
	.size		_ZN39_INTERNAL_9d0296c9_4_k_cu_e8b7cdf4_32934cuda3std6ranges3__45__cpo9iter_moveE,(_ZN39_INTERNAL_9d0296c9_4_k_cu_e8b7cdf4_32934cuda3std3__45__cpo5beginE - _ZN39_INTERNAL_9d0296c9_4_k_cu_e8b7cdf4_32934cuda3std6ranges3__45__cpo9iter_moveE)
_ZN39_INTERNAL_9d0296c9_4_k_cu_e8b7cdf4_32934cuda3std6ranges3__45__cpo9iter_moveE:
	.zero		1
	.type		_ZN39_INTERNAL_9d0296c9_4_k_cu_e8b7cdf4_32934cuda3std3__45__cpo5beginE,@object
	.size		_ZN39_INTERNAL_9d0296c9_4_k_cu_e8b7cdf4_32934cuda3std3__45__cpo5beginE,(_ZN39_INTERNAL_9d0296c9_4_k_cu_e8b7cdf4_32934cuda3std3__441_GLOBAL__N__9d0296c9_4_k_cu_e8b7cdf4_32936ignoreE - _ZN39_INTERNAL_9d0296c9_4_k_cu_e8b7cdf4_32934cuda3std3__45__cpo5beginE)
_ZN39_INTERNAL_9d0296c9_4_k_cu_e8b7cdf4_32934cuda3std3__45__cpo5beginE:
	.zero		1
	.type		_ZN39_INTERNAL_9d0296c9_4_k_cu_e8b7cdf4_32934cuda3std3__441_GLOBAL__N__9d0296c9_4_k_cu_e8b7cdf4_32936ignoreE,@object
	.size		_ZN39_INTERNAL_9d0296c9_4_k_cu_e8b7cdf4_32934cuda3std3__441_GLOBAL__N__9d0296c9_4_k_cu_e8b7cdf4_32936ignoreE,(_ZN39_INTERNAL_9d0296c9_4_k_cu_e8b7cdf4_32934cute7productE - _ZN39_INTERNAL_9d0296c9_4_k_cu_e8b7cdf4_32934cuda3std3__441_GLOBAL__N__9d0296c9_4_k_cu_e8b7cdf4_32936ignoreE)
_ZN39_INTERNAL_9d0296c9_4_k_cu_e8b7cdf4_32934cuda3std3__441_GLOBAL__N__9d0296c9_4_k_cu_e8b7cdf4_32936ignoreE:
	.zero		1
	.type		_ZN39_INTERNAL_9d0296c9_4_k_cu_e8b7cdf4_32934cute7productE,@object
	.size		_ZN39_INTERNAL_9d0296c9_4_k_cu_e8b7cdf4_32934cute7productE,(_ZN39_INTERNAL_9d0296c9_4_k_cu_e8b7cdf4_32934cuda3std3__45__cpo3endE - _ZN39_INTERNAL_9d0296c9_4_k_cu_e8b7cdf4_32934cute7productE)
_ZN39_INTERNAL_9d0296c9_4_k_cu_e8b7cdf4_32934cute7productE:
	.zero		1
	.type		_ZN39_INTERNAL_9d0296c9_4_k_cu_e8b7cdf4_32934cuda3std3__45__cpo3endE,@object
	.size		_ZN39_INTERNAL_9d0296c9_4_k_cu_e8b7cdf4_32934cuda3std3__45__cpo3endE,(_ZN39_INTERNAL_9d0296c9_4_k_cu_e8b7cdf4_32934cuda3std3__419piecewise_constructE - _ZN39_INTERNAL_9d0296c9_4_k_cu_e8b7cdf4_32934cuda3std3__45__cpo3endE)
_ZN39_INTERNAL_9d0296c9_4_k_cu_e8b7cdf4_32934cuda3std3__45__cpo3endE:
	.zero		1
	.type		_ZN39_INTERNAL_9d0296c9_4_k_cu_e8b7cdf4_32934cuda3std3__419piecewise_constructE,@object
	.size		_ZN39_INTERNAL_9d0296c9_4_k_cu_e8b7cdf4_32934cuda3std3__419piecewise_constructE,(_ZN39_INTERNAL_9d0296c9_4_k_cu_e8b7cdf4_32934cuda3std3__45__cpo4cendE - _ZN39_INTERNAL_9d0296c9_4_k_cu_e8b7cdf4_32934cuda3std3__419piecewise_constructE)
_ZN39_INTERNAL_9d0296c9_4_k_cu_e8b7cdf4_32934cuda3std3__419piecewise_constructE:
	.zero		1
	.type		_ZN39_INTERNAL_9d0296c9_4_k_cu_e8b7cdf4_32934cuda3std3__45__cpo4cendE,@object
	.size		_ZN39_INTERNAL_9d0296c9_4_k_cu_e8b7cdf4_32934cuda3std3__45__cpo4cendE,(_ZN39_INTERNAL_9d0296c9_4_k_cu_e8b7cdf4_32934cuda3std6ranges3__45__cpo4swapE - _ZN39_INTERNAL_9d0296c9_4_k_cu_e8b7cdf4_32934cuda3std3__45__cpo4cendE)
_ZN39_INTERNAL_9d0296c9_4_k_cu_e8b7cdf4_32934cuda3std3__45__cpo4cendE:
	.zero		1
	.type		_ZN39_INTERNAL_9d0296c9_4_k_cu_e8b7cdf4_32934cuda3std6ranges3__45__cpo4swapE,@object
	.size		_ZN39_INTERNAL_9d0296c9_4_k_cu_e8b7cdf4_32934cuda3std6ranges3__45__cpo4swapE,(.L_8 - _ZN39_INTERNAL_9d0296c9_4_k_cu_e8b7cdf4_32934cuda3std6ranges3__45__cpo4swapE)
_ZN39_INTERNAL_9d0296c9_4_k_cu_e8b7cdf4_32934cuda3std6ranges3__45__cpo4swapE:
	.zero		1
.L_8:


//--------------------- .nv.constant0._ZN7cutlass13device_kernelINS_4gemm6kernel13GemmUniversalIN4cute5tupleIJiiiiEEENS1_10collective13CollectiveMmaINS1_34MainloopSm90TmaGmmaWarpSpecializedILi5ENS5_IJNS4_1CILi1EEESB_SB_EEENS1_35KernelTmaWarpSpecializedCooperativeEEENS5_IJNSA_ILi256EEENSA_ILi64EEENSA_ILi128EEEEEENS_6half_tENS5_IJlSB_lEEESJ_SK_NS4_8TiledMMAINS4_8MMA_AtomIJNS4_4SM904GMMA25MMA_64x64x16_F32F16F16_SSILNSO_5MajorE0ELSQ_0ELNSO_7ScaleInE1ELSR_1EEEEEENS4_6LayoutINS5_IJNSA_ILi2EEESB_SB_EEENS5_IJSB_NSA_ILi0EEESX_EEEEENS5_IJNS4_10UnderscoreES10_S10_EEEEENS4_13SM90_TMA_LOADENS4_14ComposedLayoutINS4_7SwizzleILi3ELi4ELi3EEENS4_18smem_ptr_flag_bitsILi16EEENSU_INS5_IJNSA_ILi8EEESG_EEENS5_IJSG_SB_EEEEEEEvNS4_8identityES13_S1D_vS1E_EENS_8epilogue10collective6detail29Sm90TmaWarpSpecializedAdapterINS1H_15DefaultEpilogueISJ_SK_SK_NS1G_6thread17LinearCombinationISJ_Li1EffLNS1L_9ScaleType4KindE0ELNS_15FloatRoundStyleE2ESJ_EENS1_15EpilogueDefaultEEEEEvvEEEEvNT_6ParamsE --------------------------
	.section	.nv.constant0._ZN7cutlass13device_kernelINS_4gemm6kernel13GemmUniversalIN4cute5tupleIJiiiiEEENS1_10collective13CollectiveMmaINS1_34MainloopSm90TmaGmmaWarpSpecializedILi5ENS5_IJNS4_1CILi1EEESB_SB_EEENS1_35KernelTmaWarpSpecializedCooperativeEEENS5_IJNSA_ILi256EEENSA_ILi64EEENSA_ILi128EEEEEENS_6half_tENS5_IJlSB_lEEESJ_SK_NS4_8TiledMMAINS4_8MMA_AtomIJNS4_4SM904GMMA25MMA_64x64x16_F32F16F16_SSILNSO_5MajorE0ELSQ_0ELNSO_7ScaleInE1ELSR_1EEEEEENS4_6LayoutINS5_IJNSA_ILi2EEESB_SB_EEENS5_IJSB_NSA_ILi0EEESX_EEEEENS5_IJNS4_10UnderscoreES10_S10_EEEEENS4_13SM90_TMA_LOADENS4_14ComposedLayoutINS4_7SwizzleILi3ELi4ELi3EEENS4_18smem_ptr_flag_bitsILi16EEENSU_INS5_IJNSA_ILi8EEESG_EEENS5_IJSG_SB_EEEEEEEvNS4_8identityES13_S1D_vS1E_EENS_8epilogue10collective6detail29Sm90TmaWarpSpecializedAdapterINS1H_15DefaultEpilogueISJ_SK_SK_NS1G_6thread17LinearCombinationISJ_Li1EffLNS1L_9ScaleType4KindE0ELNS_15FloatRoundStyleE2ESJ_EENS1_15EpilogueDefaultEEEEEvvEEEEvNT_6ParamsE,"a",@progbits
	.sectionflags	@""
	.align	4
.nv.constant0._ZN7cutlass13device_kernelINS_4gemm6kernel13GemmUniversalIN4cute5tupleIJiiiiEEENS1_10collective13CollectiveMmaINS1_34MainloopSm90TmaGmmaWarpSpecializedILi5ENS5_IJNS4_1CILi1EEESB_SB_EEENS1_35KernelTmaWarpSpecializedCooperativeEEENS5_IJNSA_ILi256EEENSA_ILi64EEENSA_ILi128EEEEEENS_6half_tENS5_IJlSB_lEEESJ_SK_NS4_8TiledMMAINS4_8MMA_AtomIJNS4_4SM904GMMA25MMA_64x64x16_F32F16F16_SSILNSO_5MajorE0ELSQ_0ELNSO_7ScaleInE1ELSR_1EEEEEENS4_6LayoutINS5_IJNSA_ILi2EEESB_SB_EEENS5_IJSB_NSA_ILi0EEESX_EEEEENS5_IJNS4_10UnderscoreES10_S10_EEEEENS4_13SM90_TMA_LOADENS4_14ComposedLayoutINS4_7SwizzleILi3ELi4ELi3EEENS4_18smem_ptr_flag_bitsILi16EEENSU_INS5_IJNSA_ILi8EEESG_EEENS5_IJSG_SB_EEEEEEEvNS4_8identityES13_S1D_vS1E_EENS_8epilogue10collective6detail29Sm90TmaWarpSpecializedAdapterINS1H_15DefaultEpilogueISJ_SK_SK_NS1G_6thread17LinearCombinationISJ_Li1EffLNS1L_9ScaleType4KindE0ELNS_15FloatRoundStyleE2ESJ_EENS1_15EpilogueDefaultEEEEEvvEEEEvNT_6ParamsE:
	.zero		1664


//--------------------- SYMBOLS --------------------------

	.type		.nv.reservedSmem.offset0,@object
	.size		.nv.reservedSmem.offset0,0x4
	.type		__assertfail,@function
